//
// Generated by NVIDIA NVVM Compiler
//
// Compiler Build ID: CL-36424714
// Cuda compilation tools, release 13.0, V13.0.88
// Based on NVVM 20.0.0
//

.version 9.0
.target sm_100
.address_size 64

	// .globl	_Z2MCPd
.func  (.param .b64 func_retval0) __internal_accurate_pow
(
	.param .b64 __internal_accurate_pow_param_0
)
;
.global .align 4 .b8 precalc_xorwow_matrix[102400];
.global .align 4 .b8 precalc_xorwow_offset_matrix[102400];
.global .align 4 .b8 mrg32k3aM1[2304];
.global .align 4 .b8 mrg32k3aM2[2304];
.global .align 4 .b8 mrg32k3aM1SubSeq[2016];
.global .align 4 .b8 mrg32k3aM2SubSeq[2016];
.global .align 4 .b8 mrg32k3aM1Seq[2304];
.global .align 4 .b8 mrg32k3aM2Seq[2304];
.const .align 8 .b8 __cr_lgamma_table[72];

.visible .entry _Z2MCPd(
	.param .u64 .ptr .align 1 _Z2MCPd_param_0
)
{
	.local .align 8 .b8 	__local_depot0[48];
	.reg .b64 	%SP;
	.reg .b64 	%SPL;
	.reg .pred 	%p<169>;
	.reg .b32 	%r<2565>;
	.reg .b32 	%f<23>;
	.reg .b64 	%rd<47>;
	.reg .b64 	%fd<97>;

	mov.u64 	%SPL, __local_depot0;
	ld.param.u64 	%rd18, [_Z2MCPd_param_0];
	add.u64 	%rd1, %SPL, 0;
	mov.u32 	%r1135, %tid.x;
	mov.u32 	%r1136, %ctaid.x;
	mov.u32 	%r1137, %ntid.x;
	mad.lo.s32 	%r1, %r1136, %r1137, %r1135;
	mov.b32 	%r1991, 1969363375;
	mov.b32 	%r1138, 1207773362;
	st.local.v2.u32 	[%rd1], {%r1138, %r1991};
	mov.b32 	%r1989, -123459836;
	mov.b32 	%r1990, 2073827711;
	st.local.v2.u32 	[%rd1+8], {%r1990, %r1989};
	mov.b32 	%r1987, 1851689907;
	mov.b32 	%r1988, -589760388;
	st.local.v2.u32 	[%rd1+16], {%r1988, %r1987};
	setp.eq.s32 	%p2, %r1, 0;
	@%p2 bra 	$L__BB0_115;
	cvt.s64.s32 	%rd45, %r1;
	mov.b32 	%r1969, 0;
	mov.b32 	%r1991, 1969363375;
	mov.b32 	%r1990, 2073827711;
	mov.b32 	%r1989, -123459836;
	mov.b32 	%r1988, -589760388;
	mov.b32 	%r1987, 1851689907;
$L__BB0_2:
	mov.u64 	%rd3, %rd45;
	and.b64  	%rd4, %rd3, 3;
	setp.eq.s64 	%p3, %rd4, 0;
	@%p3 bra 	$L__BB0_114;
	mul.wide.u32 	%rd20, %r1969, 3200;
	mov.u64 	%rd21, precalc_xorwow_matrix;
	add.s64 	%rd5, %rd21, %rd20;
	mov.b32 	%r1987, 0;
	mov.u32 	%r1988, %r1987;
	mov.u32 	%r1989, %r1987;
	mov.u32 	%r1990, %r1987;
	mov.u32 	%r1991, %r1987;
	mov.u32 	%r1980, %r1987;
$L__BB0_4:
	mul.wide.u32 	%rd22, %r1980, 4;
	add.s64 	%rd23, %rd1, %rd22;
	ld.local.u32 	%r19, [%rd23+4];
	shl.b32 	%r20, %r1980, 5;
	mov.b32 	%r1986, 0;
$L__BB0_5:
	.pragma "nounroll";
	shr.u32 	%r1147, %r19, %r1986;
	and.b32  	%r1148, %r1147, 1;
	setp.eq.b32 	%p4, %r1148, 1;
	not.pred 	%p5, %p4;
	add.s32 	%r1149, %r20, %r1986;
	mul.lo.s32 	%r1150, %r1149, 5;
	mul.wide.u32 	%rd24, %r1150, 4;
	add.s64 	%rd6, %rd5, %rd24;
	@%p5 bra 	$L__BB0_7;
	ld.global.u32 	%r1151, [%rd6];
	xor.b32  	%r1991, %r1991, %r1151;
	ld.global.u32 	%r1152, [%rd6+4];
	xor.b32  	%r1990, %r1990, %r1152;
	ld.global.u32 	%r1153, [%rd6+8];
	xor.b32  	%r1989, %r1989, %r1153;
	ld.global.u32 	%r1154, [%rd6+12];
	xor.b32  	%r1988, %r1988, %r1154;
	ld.global.u32 	%r1155, [%rd6+16];
	xor.b32  	%r1987, %r1987, %r1155;
$L__BB0_7:
	and.b32  	%r1157, %r1147, 2;
	setp.eq.s32 	%p6, %r1157, 0;
	@%p6 bra 	$L__BB0_9;
	ld.global.u32 	%r1158, [%rd6+20];
	xor.b32  	%r1991, %r1991, %r1158;
	ld.global.u32 	%r1159, [%rd6+24];
	xor.b32  	%r1990, %r1990, %r1159;
	ld.global.u32 	%r1160, [%rd6+28];
	xor.b32  	%r1989, %r1989, %r1160;
	ld.global.u32 	%r1161, [%rd6+32];
	xor.b32  	%r1988, %r1988, %r1161;
	ld.global.u32 	%r1162, [%rd6+36];
	xor.b32  	%r1987, %r1987, %r1162;
$L__BB0_9:
	and.b32  	%r1164, %r1147, 4;
	setp.eq.s32 	%p7, %r1164, 0;
	@%p7 bra 	$L__BB0_11;
	ld.global.u32 	%r1165, [%rd6+40];
	xor.b32  	%r1991, %r1991, %r1165;
	ld.global.u32 	%r1166, [%rd6+44];
	xor.b32  	%r1990, %r1990, %r1166;
	ld.global.u32 	%r1167, [%rd6+48];
	xor.b32  	%r1989, %r1989, %r1167;
	ld.global.u32 	%r1168, [%rd6+52];
	xor.b32  	%r1988, %r1988, %r1168;
	ld.global.u32 	%r1169, [%rd6+56];
	xor.b32  	%r1987, %r1987, %r1169;
$L__BB0_11:
	and.b32  	%r1171, %r1147, 8;
	setp.eq.s32 	%p8, %r1171, 0;
	@%p8 bra 	$L__BB0_13;
	ld.global.u32 	%r1172, [%rd6+60];
	xor.b32  	%r1991, %r1991, %r1172;
	ld.global.u32 	%r1173, [%rd6+64];
	xor.b32  	%r1990, %r1990, %r1173;
	ld.global.u32 	%r1174, [%rd6+68];
	xor.b32  	%r1989, %r1989, %r1174;
	ld.global.u32 	%r1175, [%rd6+72];
	xor.b32  	%r1988, %r1988, %r1175;
	ld.global.u32 	%r1176, [%rd6+76];
	xor.b32  	%r1987, %r1987, %r1176;
$L__BB0_13:
	and.b32  	%r1178, %r1147, 16;
	setp.eq.s32 	%p9, %r1178, 0;
	@%p9 bra 	$L__BB0_15;
	ld.global.u32 	%r1179, [%rd6+80];
	xor.b32  	%r1991, %r1991, %r1179;
	ld.global.u32 	%r1180, [%rd6+84];
	xor.b32  	%r1990, %r1990, %r1180;
	ld.global.u32 	%r1181, [%rd6+88];
	xor.b32  	%r1989, %r1989, %r1181;
	ld.global.u32 	%r1182, [%rd6+92];
	xor.b32  	%r1988, %r1988, %r1182;
	ld.global.u32 	%r1183, [%rd6+96];
	xor.b32  	%r1987, %r1987, %r1183;
$L__BB0_15:
	and.b32  	%r1185, %r1147, 32;
	setp.eq.s32 	%p10, %r1185, 0;
	@%p10 bra 	$L__BB0_17;
	ld.global.u32 	%r1186, [%rd6+100];
	xor.b32  	%r1991, %r1991, %r1186;
	ld.global.u32 	%r1187, [%rd6+104];
	xor.b32  	%r1990, %r1990, %r1187;
	ld.global.u32 	%r1188, [%rd6+108];
	xor.b32  	%r1989, %r1989, %r1188;
	ld.global.u32 	%r1189, [%rd6+112];
	xor.b32  	%r1988, %r1988, %r1189;
	ld.global.u32 	%r1190, [%rd6+116];
	xor.b32  	%r1987, %r1987, %r1190;
$L__BB0_17:
	and.b32  	%r1192, %r1147, 64;
	setp.eq.s32 	%p11, %r1192, 0;
	@%p11 bra 	$L__BB0_19;
	ld.global.u32 	%r1193, [%rd6+120];
	xor.b32  	%r1991, %r1991, %r1193;
	ld.global.u32 	%r1194, [%rd6+124];
	xor.b32  	%r1990, %r1990, %r1194;
	ld.global.u32 	%r1195, [%rd6+128];
	xor.b32  	%r1989, %r1989, %r1195;
	ld.global.u32 	%r1196, [%rd6+132];
	xor.b32  	%r1988, %r1988, %r1196;
	ld.global.u32 	%r1197, [%rd6+136];
	xor.b32  	%r1987, %r1987, %r1197;
$L__BB0_19:
	and.b32  	%r1199, %r1147, 128;
	setp.eq.s32 	%p12, %r1199, 0;
	@%p12 bra 	$L__BB0_21;
	ld.global.u32 	%r1200, [%rd6+140];
	xor.b32  	%r1991, %r1991, %r1200;
	ld.global.u32 	%r1201, [%rd6+144];
	xor.b32  	%r1990, %r1990, %r1201;
	ld.global.u32 	%r1202, [%rd6+148];
	xor.b32  	%r1989, %r1989, %r1202;
	ld.global.u32 	%r1203, [%rd6+152];
	xor.b32  	%r1988, %r1988, %r1203;
	ld.global.u32 	%r1204, [%rd6+156];
	xor.b32  	%r1987, %r1987, %r1204;
$L__BB0_21:
	and.b32  	%r1206, %r1147, 256;
	setp.eq.s32 	%p13, %r1206, 0;
	@%p13 bra 	$L__BB0_23;
	ld.global.u32 	%r1207, [%rd6+160];
	xor.b32  	%r1991, %r1991, %r1207;
	ld.global.u32 	%r1208, [%rd6+164];
	xor.b32  	%r1990, %r1990, %r1208;
	ld.global.u32 	%r1209, [%rd6+168];
	xor.b32  	%r1989, %r1989, %r1209;
	ld.global.u32 	%r1210, [%rd6+172];
	xor.b32  	%r1988, %r1988, %r1210;
	ld.global.u32 	%r1211, [%rd6+176];
	xor.b32  	%r1987, %r1987, %r1211;
$L__BB0_23:
	and.b32  	%r1213, %r1147, 512;
	setp.eq.s32 	%p14, %r1213, 0;
	@%p14 bra 	$L__BB0_25;
	ld.global.u32 	%r1214, [%rd6+180];
	xor.b32  	%r1991, %r1991, %r1214;
	ld.global.u32 	%r1215, [%rd6+184];
	xor.b32  	%r1990, %r1990, %r1215;
	ld.global.u32 	%r1216, [%rd6+188];
	xor.b32  	%r1989, %r1989, %r1216;
	ld.global.u32 	%r1217, [%rd6+192];
	xor.b32  	%r1988, %r1988, %r1217;
	ld.global.u32 	%r1218, [%rd6+196];
	xor.b32  	%r1987, %r1987, %r1218;
$L__BB0_25:
	and.b32  	%r1220, %r1147, 1024;
	setp.eq.s32 	%p15, %r1220, 0;
	@%p15 bra 	$L__BB0_27;
	ld.global.u32 	%r1221, [%rd6+200];
	xor.b32  	%r1991, %r1991, %r1221;
	ld.global.u32 	%r1222, [%rd6+204];
	xor.b32  	%r1990, %r1990, %r1222;
	ld.global.u32 	%r1223, [%rd6+208];
	xor.b32  	%r1989, %r1989, %r1223;
	ld.global.u32 	%r1224, [%rd6+212];
	xor.b32  	%r1988, %r1988, %r1224;
	ld.global.u32 	%r1225, [%rd6+216];
	xor.b32  	%r1987, %r1987, %r1225;
$L__BB0_27:
	and.b32  	%r1227, %r1147, 2048;
	setp.eq.s32 	%p16, %r1227, 0;
	@%p16 bra 	$L__BB0_29;
	ld.global.u32 	%r1228, [%rd6+220];
	xor.b32  	%r1991, %r1991, %r1228;
	ld.global.u32 	%r1229, [%rd6+224];
	xor.b32  	%r1990, %r1990, %r1229;
	ld.global.u32 	%r1230, [%rd6+228];
	xor.b32  	%r1989, %r1989, %r1230;
	ld.global.u32 	%r1231, [%rd6+232];
	xor.b32  	%r1988, %r1988, %r1231;
	ld.global.u32 	%r1232, [%rd6+236];
	xor.b32  	%r1987, %r1987, %r1232;
$L__BB0_29:
	and.b32  	%r1234, %r1147, 4096;
	setp.eq.s32 	%p17, %r1234, 0;
	@%p17 bra 	$L__BB0_31;
	ld.global.u32 	%r1235, [%rd6+240];
	xor.b32  	%r1991, %r1991, %r1235;
	ld.global.u32 	%r1236, [%rd6+244];
	xor.b32  	%r1990, %r1990, %r1236;
	ld.global.u32 	%r1237, [%rd6+248];
	xor.b32  	%r1989, %r1989, %r1237;
	ld.global.u32 	%r1238, [%rd6+252];
	xor.b32  	%r1988, %r1988, %r1238;
	ld.global.u32 	%r1239, [%rd6+256];
	xor.b32  	%r1987, %r1987, %r1239;
$L__BB0_31:
	and.b32  	%r1241, %r1147, 8192;
	setp.eq.s32 	%p18, %r1241, 0;
	@%p18 bra 	$L__BB0_33;
	ld.global.u32 	%r1242, [%rd6+260];
	xor.b32  	%r1991, %r1991, %r1242;
	ld.global.u32 	%r1243, [%rd6+264];
	xor.b32  	%r1990, %r1990, %r1243;
	ld.global.u32 	%r1244, [%rd6+268];
	xor.b32  	%r1989, %r1989, %r1244;
	ld.global.u32 	%r1245, [%rd6+272];
	xor.b32  	%r1988, %r1988, %r1245;
	ld.global.u32 	%r1246, [%rd6+276];
	xor.b32  	%r1987, %r1987, %r1246;
$L__BB0_33:
	and.b32  	%r1248, %r1147, 16384;
	setp.eq.s32 	%p19, %r1248, 0;
	@%p19 bra 	$L__BB0_35;
	ld.global.u32 	%r1249, [%rd6+280];
	xor.b32  	%r1991, %r1991, %r1249;
	ld.global.u32 	%r1250, [%rd6+284];
	xor.b32  	%r1990, %r1990, %r1250;
	ld.global.u32 	%r1251, [%rd6+288];
	xor.b32  	%r1989, %r1989, %r1251;
	ld.global.u32 	%r1252, [%rd6+292];
	xor.b32  	%r1988, %r1988, %r1252;
	ld.global.u32 	%r1253, [%rd6+296];
	xor.b32  	%r1987, %r1987, %r1253;
$L__BB0_35:
	and.b32  	%r1255, %r1147, 32768;
	setp.eq.s32 	%p20, %r1255, 0;
	@%p20 bra 	$L__BB0_37;
	ld.global.u32 	%r1256, [%rd6+300];
	xor.b32  	%r1991, %r1991, %r1256;
	ld.global.u32 	%r1257, [%rd6+304];
	xor.b32  	%r1990, %r1990, %r1257;
	ld.global.u32 	%r1258, [%rd6+308];
	xor.b32  	%r1989, %r1989, %r1258;
	ld.global.u32 	%r1259, [%rd6+312];
	xor.b32  	%r1988, %r1988, %r1259;
	ld.global.u32 	%r1260, [%rd6+316];
	xor.b32  	%r1987, %r1987, %r1260;
$L__BB0_37:
	add.s32 	%r1986, %r1986, 16;
	setp.ne.s32 	%p21, %r1986, 32;
	@%p21 bra 	$L__BB0_5;
	mad.lo.s32 	%r1261, %r1980, -31, %r20;
	add.s32 	%r1980, %r1261, 1;
	setp.ne.s32 	%p22, %r1980, 5;
	@%p22 bra 	$L__BB0_4;
	st.local.u32 	[%rd1+4], %r1991;
	st.local.v2.u32 	[%rd1+8], {%r1990, %r1989};
	st.local.v2.u32 	[%rd1+16], {%r1988, %r1987};
	setp.eq.s64 	%p23, %rd4, 1;
	@%p23 bra 	$L__BB0_114;
	mov.b32 	%r1987, 0;
	mov.u32 	%r1988, %r1987;
	mov.u32 	%r1989, %r1987;
	mov.u32 	%r1990, %r1987;
	mov.u32 	%r1991, %r1987;
	mov.u32 	%r2072, %r1987;
$L__BB0_41:
	mul.wide.u32 	%rd25, %r2072, 4;
	add.s64 	%rd26, %rd1, %rd25;
	ld.local.u32 	%r195, [%rd26+4];
	shl.b32 	%r196, %r2072, 5;
	mov.b32 	%r2078, 0;
$L__BB0_42:
	.pragma "nounroll";
	shr.u32 	%r1264, %r195, %r2078;
	and.b32  	%r1265, %r1264, 1;
	setp.eq.b32 	%p24, %r1265, 1;
	not.pred 	%p25, %p24;
	add.s32 	%r1266, %r196, %r2078;
	mul.lo.s32 	%r1267, %r1266, 5;
	mul.wide.u32 	%rd27, %r1267, 4;
	add.s64 	%rd7, %rd5, %rd27;
	@%p25 bra 	$L__BB0_44;
	ld.global.u32 	%r1268, [%rd7];
	xor.b32  	%r1991, %r1991, %r1268;
	ld.global.u32 	%r1269, [%rd7+4];
	xor.b32  	%r1990, %r1990, %r1269;
	ld.global.u32 	%r1270, [%rd7+8];
	xor.b32  	%r1989, %r1989, %r1270;
	ld.global.u32 	%r1271, [%rd7+12];
	xor.b32  	%r1988, %r1988, %r1271;
	ld.global.u32 	%r1272, [%rd7+16];
	xor.b32  	%r1987, %r1987, %r1272;
$L__BB0_44:
	and.b32  	%r1274, %r1264, 2;
	setp.eq.s32 	%p26, %r1274, 0;
	@%p26 bra 	$L__BB0_46;
	ld.global.u32 	%r1275, [%rd7+20];
	xor.b32  	%r1991, %r1991, %r1275;
	ld.global.u32 	%r1276, [%rd7+24];
	xor.b32  	%r1990, %r1990, %r1276;
	ld.global.u32 	%r1277, [%rd7+28];
	xor.b32  	%r1989, %r1989, %r1277;
	ld.global.u32 	%r1278, [%rd7+32];
	xor.b32  	%r1988, %r1988, %r1278;
	ld.global.u32 	%r1279, [%rd7+36];
	xor.b32  	%r1987, %r1987, %r1279;
$L__BB0_46:
	and.b32  	%r1281, %r1264, 4;
	setp.eq.s32 	%p27, %r1281, 0;
	@%p27 bra 	$L__BB0_48;
	ld.global.u32 	%r1282, [%rd7+40];
	xor.b32  	%r1991, %r1991, %r1282;
	ld.global.u32 	%r1283, [%rd7+44];
	xor.b32  	%r1990, %r1990, %r1283;
	ld.global.u32 	%r1284, [%rd7+48];
	xor.b32  	%r1989, %r1989, %r1284;
	ld.global.u32 	%r1285, [%rd7+52];
	xor.b32  	%r1988, %r1988, %r1285;
	ld.global.u32 	%r1286, [%rd7+56];
	xor.b32  	%r1987, %r1987, %r1286;
$L__BB0_48:
	and.b32  	%r1288, %r1264, 8;
	setp.eq.s32 	%p28, %r1288, 0;
	@%p28 bra 	$L__BB0_50;
	ld.global.u32 	%r1289, [%rd7+60];
	xor.b32  	%r1991, %r1991, %r1289;
	ld.global.u32 	%r1290, [%rd7+64];
	xor.b32  	%r1990, %r1990, %r1290;
	ld.global.u32 	%r1291, [%rd7+68];
	xor.b32  	%r1989, %r1989, %r1291;
	ld.global.u32 	%r1292, [%rd7+72];
	xor.b32  	%r1988, %r1988, %r1292;
	ld.global.u32 	%r1293, [%rd7+76];
	xor.b32  	%r1987, %r1987, %r1293;
$L__BB0_50:
	and.b32  	%r1295, %r1264, 16;
	setp.eq.s32 	%p29, %r1295, 0;
	@%p29 bra 	$L__BB0_52;
	ld.global.u32 	%r1296, [%rd7+80];
	xor.b32  	%r1991, %r1991, %r1296;
	ld.global.u32 	%r1297, [%rd7+84];
	xor.b32  	%r1990, %r1990, %r1297;
	ld.global.u32 	%r1298, [%rd7+88];
	xor.b32  	%r1989, %r1989, %r1298;
	ld.global.u32 	%r1299, [%rd7+92];
	xor.b32  	%r1988, %r1988, %r1299;
	ld.global.u32 	%r1300, [%rd7+96];
	xor.b32  	%r1987, %r1987, %r1300;
$L__BB0_52:
	and.b32  	%r1302, %r1264, 32;
	setp.eq.s32 	%p30, %r1302, 0;
	@%p30 bra 	$L__BB0_54;
	ld.global.u32 	%r1303, [%rd7+100];
	xor.b32  	%r1991, %r1991, %r1303;
	ld.global.u32 	%r1304, [%rd7+104];
	xor.b32  	%r1990, %r1990, %r1304;
	ld.global.u32 	%r1305, [%rd7+108];
	xor.b32  	%r1989, %r1989, %r1305;
	ld.global.u32 	%r1306, [%rd7+112];
	xor.b32  	%r1988, %r1988, %r1306;
	ld.global.u32 	%r1307, [%rd7+116];
	xor.b32  	%r1987, %r1987, %r1307;
$L__BB0_54:
	and.b32  	%r1309, %r1264, 64;
	setp.eq.s32 	%p31, %r1309, 0;
	@%p31 bra 	$L__BB0_56;
	ld.global.u32 	%r1310, [%rd7+120];
	xor.b32  	%r1991, %r1991, %r1310;
	ld.global.u32 	%r1311, [%rd7+124];
	xor.b32  	%r1990, %r1990, %r1311;
	ld.global.u32 	%r1312, [%rd7+128];
	xor.b32  	%r1989, %r1989, %r1312;
	ld.global.u32 	%r1313, [%rd7+132];
	xor.b32  	%r1988, %r1988, %r1313;
	ld.global.u32 	%r1314, [%rd7+136];
	xor.b32  	%r1987, %r1987, %r1314;
$L__BB0_56:
	and.b32  	%r1316, %r1264, 128;
	setp.eq.s32 	%p32, %r1316, 0;
	@%p32 bra 	$L__BB0_58;
	ld.global.u32 	%r1317, [%rd7+140];
	xor.b32  	%r1991, %r1991, %r1317;
	ld.global.u32 	%r1318, [%rd7+144];
	xor.b32  	%r1990, %r1990, %r1318;
	ld.global.u32 	%r1319, [%rd7+148];
	xor.b32  	%r1989, %r1989, %r1319;
	ld.global.u32 	%r1320, [%rd7+152];
	xor.b32  	%r1988, %r1988, %r1320;
	ld.global.u32 	%r1321, [%rd7+156];
	xor.b32  	%r1987, %r1987, %r1321;
$L__BB0_58:
	and.b32  	%r1323, %r1264, 256;
	setp.eq.s32 	%p33, %r1323, 0;
	@%p33 bra 	$L__BB0_60;
	ld.global.u32 	%r1324, [%rd7+160];
	xor.b32  	%r1991, %r1991, %r1324;
	ld.global.u32 	%r1325, [%rd7+164];
	xor.b32  	%r1990, %r1990, %r1325;
	ld.global.u32 	%r1326, [%rd7+168];
	xor.b32  	%r1989, %r1989, %r1326;
	ld.global.u32 	%r1327, [%rd7+172];
	xor.b32  	%r1988, %r1988, %r1327;
	ld.global.u32 	%r1328, [%rd7+176];
	xor.b32  	%r1987, %r1987, %r1328;
$L__BB0_60:
	and.b32  	%r1330, %r1264, 512;
	setp.eq.s32 	%p34, %r1330, 0;
	@%p34 bra 	$L__BB0_62;
	ld.global.u32 	%r1331, [%rd7+180];
	xor.b32  	%r1991, %r1991, %r1331;
	ld.global.u32 	%r1332, [%rd7+184];
	xor.b32  	%r1990, %r1990, %r1332;
	ld.global.u32 	%r1333, [%rd7+188];
	xor.b32  	%r1989, %r1989, %r1333;
	ld.global.u32 	%r1334, [%rd7+192];
	xor.b32  	%r1988, %r1988, %r1334;
	ld.global.u32 	%r1335, [%rd7+196];
	xor.b32  	%r1987, %r1987, %r1335;
$L__BB0_62:
	and.b32  	%r1337, %r1264, 1024;
	setp.eq.s32 	%p35, %r1337, 0;
	@%p35 bra 	$L__BB0_64;
	ld.global.u32 	%r1338, [%rd7+200];
	xor.b32  	%r1991, %r1991, %r1338;
	ld.global.u32 	%r1339, [%rd7+204];
	xor.b32  	%r1990, %r1990, %r1339;
	ld.global.u32 	%r1340, [%rd7+208];
	xor.b32  	%r1989, %r1989, %r1340;
	ld.global.u32 	%r1341, [%rd7+212];
	xor.b32  	%r1988, %r1988, %r1341;
	ld.global.u32 	%r1342, [%rd7+216];
	xor.b32  	%r1987, %r1987, %r1342;
$L__BB0_64:
	and.b32  	%r1344, %r1264, 2048;
	setp.eq.s32 	%p36, %r1344, 0;
	@%p36 bra 	$L__BB0_66;
	ld.global.u32 	%r1345, [%rd7+220];
	xor.b32  	%r1991, %r1991, %r1345;
	ld.global.u32 	%r1346, [%rd7+224];
	xor.b32  	%r1990, %r1990, %r1346;
	ld.global.u32 	%r1347, [%rd7+228];
	xor.b32  	%r1989, %r1989, %r1347;
	ld.global.u32 	%r1348, [%rd7+232];
	xor.b32  	%r1988, %r1988, %r1348;
	ld.global.u32 	%r1349, [%rd7+236];
	xor.b32  	%r1987, %r1987, %r1349;
$L__BB0_66:
	and.b32  	%r1351, %r1264, 4096;
	setp.eq.s32 	%p37, %r1351, 0;
	@%p37 bra 	$L__BB0_68;
	ld.global.u32 	%r1352, [%rd7+240];
	xor.b32  	%r1991, %r1991, %r1352;
	ld.global.u32 	%r1353, [%rd7+244];
	xor.b32  	%r1990, %r1990, %r1353;
	ld.global.u32 	%r1354, [%rd7+248];
	xor.b32  	%r1989, %r1989, %r1354;
	ld.global.u32 	%r1355, [%rd7+252];
	xor.b32  	%r1988, %r1988, %r1355;
	ld.global.u32 	%r1356, [%rd7+256];
	xor.b32  	%r1987, %r1987, %r1356;
$L__BB0_68:
	and.b32  	%r1358, %r1264, 8192;
	setp.eq.s32 	%p38, %r1358, 0;
	@%p38 bra 	$L__BB0_70;
	ld.global.u32 	%r1359, [%rd7+260];
	xor.b32  	%r1991, %r1991, %r1359;
	ld.global.u32 	%r1360, [%rd7+264];
	xor.b32  	%r1990, %r1990, %r1360;
	ld.global.u32 	%r1361, [%rd7+268];
	xor.b32  	%r1989, %r1989, %r1361;
	ld.global.u32 	%r1362, [%rd7+272];
	xor.b32  	%r1988, %r1988, %r1362;
	ld.global.u32 	%r1363, [%rd7+276];
	xor.b32  	%r1987, %r1987, %r1363;
$L__BB0_70:
	and.b32  	%r1365, %r1264, 16384;
	setp.eq.s32 	%p39, %r1365, 0;
	@%p39 bra 	$L__BB0_72;
	ld.global.u32 	%r1366, [%rd7+280];
	xor.b32  	%r1991, %r1991, %r1366;
	ld.global.u32 	%r1367, [%rd7+284];
	xor.b32  	%r1990, %r1990, %r1367;
	ld.global.u32 	%r1368, [%rd7+288];
	xor.b32  	%r1989, %r1989, %r1368;
	ld.global.u32 	%r1369, [%rd7+292];
	xor.b32  	%r1988, %r1988, %r1369;
	ld.global.u32 	%r1370, [%rd7+296];
	xor.b32  	%r1987, %r1987, %r1370;
$L__BB0_72:
	and.b32  	%r1372, %r1264, 32768;
	setp.eq.s32 	%p40, %r1372, 0;
	@%p40 bra 	$L__BB0_74;
	ld.global.u32 	%r1373, [%rd7+300];
	xor.b32  	%r1991, %r1991, %r1373;
	ld.global.u32 	%r1374, [%rd7+304];
	xor.b32  	%r1990, %r1990, %r1374;
	ld.global.u32 	%r1375, [%rd7+308];
	xor.b32  	%r1989, %r1989, %r1375;
	ld.global.u32 	%r1376, [%rd7+312];
	xor.b32  	%r1988, %r1988, %r1376;
	ld.global.u32 	%r1377, [%rd7+316];
	xor.b32  	%r1987, %r1987, %r1377;
$L__BB0_74:
	add.s32 	%r2078, %r2078, 16;
	setp.ne.s32 	%p41, %r2078, 32;
	@%p41 bra 	$L__BB0_42;
	mad.lo.s32 	%r1378, %r2072, -31, %r196;
	add.s32 	%r2072, %r1378, 1;
	setp.ne.s32 	%p42, %r2072, 5;
	@%p42 bra 	$L__BB0_41;
	st.local.u32 	[%rd1+4], %r1991;
	st.local.v2.u32 	[%rd1+8], {%r1990, %r1989};
	st.local.v2.u32 	[%rd1+16], {%r1988, %r1987};
	setp.ne.s64 	%p43, %rd4, 3;
	@%p43 bra 	$L__BB0_114;
	mov.b32 	%r1987, 0;
	mov.u32 	%r1988, %r1987;
	mov.u32 	%r1989, %r1987;
	mov.u32 	%r1990, %r1987;
	mov.u32 	%r1991, %r1987;
	mov.u32 	%r2164, %r1987;
$L__BB0_78:
	mul.wide.u32 	%rd28, %r2164, 4;
	add.s64 	%rd29, %rd1, %rd28;
	ld.local.u32 	%r371, [%rd29+4];
	shl.b32 	%r372, %r2164, 5;
	mov.b32 	%r2170, 0;
$L__BB0_79:
	.pragma "nounroll";
	shr.u32 	%r1381, %r371, %r2170;
	and.b32  	%r1382, %r1381, 1;
	setp.eq.b32 	%p44, %r1382, 1;
	not.pred 	%p45, %p44;
	add.s32 	%r1383, %r372, %r2170;
	mul.lo.s32 	%r1384, %r1383, 5;
	mul.wide.u32 	%rd30, %r1384, 4;
	add.s64 	%rd8, %rd5, %rd30;
	@%p45 bra 	$L__BB0_81;
	ld.global.u32 	%r1385, [%rd8];
	xor.b32  	%r1991, %r1991, %r1385;
	ld.global.u32 	%r1386, [%rd8+4];
	xor.b32  	%r1990, %r1990, %r1386;
	ld.global.u32 	%r1387, [%rd8+8];
	xor.b32  	%r1989, %r1989, %r1387;
	ld.global.u32 	%r1388, [%rd8+12];
	xor.b32  	%r1988, %r1988, %r1388;
	ld.global.u32 	%r1389, [%rd8+16];
	xor.b32  	%r1987, %r1987, %r1389;
$L__BB0_81:
	and.b32  	%r1391, %r1381, 2;
	setp.eq.s32 	%p46, %r1391, 0;
	@%p46 bra 	$L__BB0_83;
	ld.global.u32 	%r1392, [%rd8+20];
	xor.b32  	%r1991, %r1991, %r1392;
	ld.global.u32 	%r1393, [%rd8+24];
	xor.b32  	%r1990, %r1990, %r1393;
	ld.global.u32 	%r1394, [%rd8+28];
	xor.b32  	%r1989, %r1989, %r1394;
	ld.global.u32 	%r1395, [%rd8+32];
	xor.b32  	%r1988, %r1988, %r1395;
	ld.global.u32 	%r1396, [%rd8+36];
	xor.b32  	%r1987, %r1987, %r1396;
$L__BB0_83:
	and.b32  	%r1398, %r1381, 4;
	setp.eq.s32 	%p47, %r1398, 0;
	@%p47 bra 	$L__BB0_85;
	ld.global.u32 	%r1399, [%rd8+40];
	xor.b32  	%r1991, %r1991, %r1399;
	ld.global.u32 	%r1400, [%rd8+44];
	xor.b32  	%r1990, %r1990, %r1400;
	ld.global.u32 	%r1401, [%rd8+48];
	xor.b32  	%r1989, %r1989, %r1401;
	ld.global.u32 	%r1402, [%rd8+52];
	xor.b32  	%r1988, %r1988, %r1402;
	ld.global.u32 	%r1403, [%rd8+56];
	xor.b32  	%r1987, %r1987, %r1403;
$L__BB0_85:
	and.b32  	%r1405, %r1381, 8;
	setp.eq.s32 	%p48, %r1405, 0;
	@%p48 bra 	$L__BB0_87;
	ld.global.u32 	%r1406, [%rd8+60];
	xor.b32  	%r1991, %r1991, %r1406;
	ld.global.u32 	%r1407, [%rd8+64];
	xor.b32  	%r1990, %r1990, %r1407;
	ld.global.u32 	%r1408, [%rd8+68];
	xor.b32  	%r1989, %r1989, %r1408;
	ld.global.u32 	%r1409, [%rd8+72];
	xor.b32  	%r1988, %r1988, %r1409;
	ld.global.u32 	%r1410, [%rd8+76];
	xor.b32  	%r1987, %r1987, %r1410;
$L__BB0_87:
	and.b32  	%r1412, %r1381, 16;
	setp.eq.s32 	%p49, %r1412, 0;
	@%p49 bra 	$L__BB0_89;
	ld.global.u32 	%r1413, [%rd8+80];
	xor.b32  	%r1991, %r1991, %r1413;
	ld.global.u32 	%r1414, [%rd8+84];
	xor.b32  	%r1990, %r1990, %r1414;
	ld.global.u32 	%r1415, [%rd8+88];
	xor.b32  	%r1989, %r1989, %r1415;
	ld.global.u32 	%r1416, [%rd8+92];
	xor.b32  	%r1988, %r1988, %r1416;
	ld.global.u32 	%r1417, [%rd8+96];
	xor.b32  	%r1987, %r1987, %r1417;
$L__BB0_89:
	and.b32  	%r1419, %r1381, 32;
	setp.eq.s32 	%p50, %r1419, 0;
	@%p50 bra 	$L__BB0_91;
	ld.global.u32 	%r1420, [%rd8+100];
	xor.b32  	%r1991, %r1991, %r1420;
	ld.global.u32 	%r1421, [%rd8+104];
	xor.b32  	%r1990, %r1990, %r1421;
	ld.global.u32 	%r1422, [%rd8+108];
	xor.b32  	%r1989, %r1989, %r1422;
	ld.global.u32 	%r1423, [%rd8+112];
	xor.b32  	%r1988, %r1988, %r1423;
	ld.global.u32 	%r1424, [%rd8+116];
	xor.b32  	%r1987, %r1987, %r1424;
$L__BB0_91:
	and.b32  	%r1426, %r1381, 64;
	setp.eq.s32 	%p51, %r1426, 0;
	@%p51 bra 	$L__BB0_93;
	ld.global.u32 	%r1427, [%rd8+120];
	xor.b32  	%r1991, %r1991, %r1427;
	ld.global.u32 	%r1428, [%rd8+124];
	xor.b32  	%r1990, %r1990, %r1428;
	ld.global.u32 	%r1429, [%rd8+128];
	xor.b32  	%r1989, %r1989, %r1429;
	ld.global.u32 	%r1430, [%rd8+132];
	xor.b32  	%r1988, %r1988, %r1430;
	ld.global.u32 	%r1431, [%rd8+136];
	xor.b32  	%r1987, %r1987, %r1431;
$L__BB0_93:
	and.b32  	%r1433, %r1381, 128;
	setp.eq.s32 	%p52, %r1433, 0;
	@%p52 bra 	$L__BB0_95;
	ld.global.u32 	%r1434, [%rd8+140];
	xor.b32  	%r1991, %r1991, %r1434;
	ld.global.u32 	%r1435, [%rd8+144];
	xor.b32  	%r1990, %r1990, %r1435;
	ld.global.u32 	%r1436, [%rd8+148];
	xor.b32  	%r1989, %r1989, %r1436;
	ld.global.u32 	%r1437, [%rd8+152];
	xor.b32  	%r1988, %r1988, %r1437;
	ld.global.u32 	%r1438, [%rd8+156];
	xor.b32  	%r1987, %r1987, %r1438;
$L__BB0_95:
	and.b32  	%r1440, %r1381, 256;
	setp.eq.s32 	%p53, %r1440, 0;
	@%p53 bra 	$L__BB0_97;
	ld.global.u32 	%r1441, [%rd8+160];
	xor.b32  	%r1991, %r1991, %r1441;
	ld.global.u32 	%r1442, [%rd8+164];
	xor.b32  	%r1990, %r1990, %r1442;
	ld.global.u32 	%r1443, [%rd8+168];
	xor.b32  	%r1989, %r1989, %r1443;
	ld.global.u32 	%r1444, [%rd8+172];
	xor.b32  	%r1988, %r1988, %r1444;
	ld.global.u32 	%r1445, [%rd8+176];
	xor.b32  	%r1987, %r1987, %r1445;
$L__BB0_97:
	and.b32  	%r1447, %r1381, 512;
	setp.eq.s32 	%p54, %r1447, 0;
	@%p54 bra 	$L__BB0_99;
	ld.global.u32 	%r1448, [%rd8+180];
	xor.b32  	%r1991, %r1991, %r1448;
	ld.global.u32 	%r1449, [%rd8+184];
	xor.b32  	%r1990, %r1990, %r1449;
	ld.global.u32 	%r1450, [%rd8+188];
	xor.b32  	%r1989, %r1989, %r1450;
	ld.global.u32 	%r1451, [%rd8+192];
	xor.b32  	%r1988, %r1988, %r1451;
	ld.global.u32 	%r1452, [%rd8+196];
	xor.b32  	%r1987, %r1987, %r1452;
$L__BB0_99:
	and.b32  	%r1454, %r1381, 1024;
	setp.eq.s32 	%p55, %r1454, 0;
	@%p55 bra 	$L__BB0_101;
	ld.global.u32 	%r1455, [%rd8+200];
	xor.b32  	%r1991, %r1991, %r1455;
	ld.global.u32 	%r1456, [%rd8+204];
	xor.b32  	%r1990, %r1990, %r1456;
	ld.global.u32 	%r1457, [%rd8+208];
	xor.b32  	%r1989, %r1989, %r1457;
	ld.global.u32 	%r1458, [%rd8+212];
	xor.b32  	%r1988, %r1988, %r1458;
	ld.global.u32 	%r1459, [%rd8+216];
	xor.b32  	%r1987, %r1987, %r1459;
$L__BB0_101:
	and.b32  	%r1461, %r1381, 2048;
	setp.eq.s32 	%p56, %r1461, 0;
	@%p56 bra 	$L__BB0_103;
	ld.global.u32 	%r1462, [%rd8+220];
	xor.b32  	%r1991, %r1991, %r1462;
	ld.global.u32 	%r1463, [%rd8+224];
	xor.b32  	%r1990, %r1990, %r1463;
	ld.global.u32 	%r1464, [%rd8+228];
	xor.b32  	%r1989, %r1989, %r1464;
	ld.global.u32 	%r1465, [%rd8+232];
	xor.b32  	%r1988, %r1988, %r1465;
	ld.global.u32 	%r1466, [%rd8+236];
	xor.b32  	%r1987, %r1987, %r1466;
$L__BB0_103:
	and.b32  	%r1468, %r1381, 4096;
	setp.eq.s32 	%p57, %r1468, 0;
	@%p57 bra 	$L__BB0_105;
	ld.global.u32 	%r1469, [%rd8+240];
	xor.b32  	%r1991, %r1991, %r1469;
	ld.global.u32 	%r1470, [%rd8+244];
	xor.b32  	%r1990, %r1990, %r1470;
	ld.global.u32 	%r1471, [%rd8+248];
	xor.b32  	%r1989, %r1989, %r1471;
	ld.global.u32 	%r1472, [%rd8+252];
	xor.b32  	%r1988, %r1988, %r1472;
	ld.global.u32 	%r1473, [%rd8+256];
	xor.b32  	%r1987, %r1987, %r1473;
$L__BB0_105:
	and.b32  	%r1475, %r1381, 8192;
	setp.eq.s32 	%p58, %r1475, 0;
	@%p58 bra 	$L__BB0_107;
	ld.global.u32 	%r1476, [%rd8+260];
	xor.b32  	%r1991, %r1991, %r1476;
	ld.global.u32 	%r1477, [%rd8+264];
	xor.b32  	%r1990, %r1990, %r1477;
	ld.global.u32 	%r1478, [%rd8+268];
	xor.b32  	%r1989, %r1989, %r1478;
	ld.global.u32 	%r1479, [%rd8+272];
	xor.b32  	%r1988, %r1988, %r1479;
	ld.global.u32 	%r1480, [%rd8+276];
	xor.b32  	%r1987, %r1987, %r1480;
$L__BB0_107:
	and.b32  	%r1482, %r1381, 16384;
	setp.eq.s32 	%p59, %r1482, 0;
	@%p59 bra 	$L__BB0_109;
	ld.global.u32 	%r1483, [%rd8+280];
	xor.b32  	%r1991, %r1991, %r1483;
	ld.global.u32 	%r1484, [%rd8+284];
	xor.b32  	%r1990, %r1990, %r1484;
	ld.global.u32 	%r1485, [%rd8+288];
	xor.b32  	%r1989, %r1989, %r1485;
	ld.global.u32 	%r1486, [%rd8+292];
	xor.b32  	%r1988, %r1988, %r1486;
	ld.global.u32 	%r1487, [%rd8+296];
	xor.b32  	%r1987, %r1987, %r1487;
$L__BB0_109:
	and.b32  	%r1489, %r1381, 32768;
	setp.eq.s32 	%p60, %r1489, 0;
	@%p60 bra 	$L__BB0_111;
	ld.global.u32 	%r1490, [%rd8+300];
	xor.b32  	%r1991, %r1991, %r1490;
	ld.global.u32 	%r1491, [%rd8+304];
	xor.b32  	%r1990, %r1990, %r1491;
	ld.global.u32 	%r1492, [%rd8+308];
	xor.b32  	%r1989, %r1989, %r1492;
	ld.global.u32 	%r1493, [%rd8+312];
	xor.b32  	%r1988, %r1988, %r1493;
	ld.global.u32 	%r1494, [%rd8+316];
	xor.b32  	%r1987, %r1987, %r1494;
$L__BB0_111:
	add.s32 	%r2170, %r2170, 16;
	setp.ne.s32 	%p61, %r2170, 32;
	@%p61 bra 	$L__BB0_79;
	mad.lo.s32 	%r1495, %r2164, -31, %r372;
	add.s32 	%r2164, %r1495, 1;
	setp.ne.s32 	%p62, %r2164, 5;
	@%p62 bra 	$L__BB0_78;
	st.local.u32 	[%rd1+4], %r1991;
	st.local.v2.u32 	[%rd1+8], {%r1990, %r1989};
	st.local.v2.u32 	[%rd1+16], {%r1988, %r1987};
$L__BB0_114:
	shr.u64 	%rd45, %rd3, 2;
	add.s32 	%r1969, %r1969, 1;
	setp.lt.u64 	%p63, %rd3, 4;
	@%p63 bra 	$L__BB0_115;
	bra.uni 	$L__BB0_2;
$L__BB0_115:
	mov.b64 	%rd46, 654;
	mov.b32 	%r2261, 0;
	mov.u64 	%rd33, precalc_xorwow_offset_matrix;
$L__BB0_116:
	and.b64  	%rd11, %rd46, 3;
	setp.eq.s64 	%p64, %rd11, 0;
	@%p64 bra 	$L__BB0_228;
	mul.wide.u32 	%rd32, %r2261, 3200;
	add.s64 	%rd12, %rd33, %rd32;
	mov.b32 	%r1987, 0;
	mov.u32 	%r1988, %r1987;
	mov.u32 	%r1989, %r1987;
	mov.u32 	%r1990, %r1987;
	mov.u32 	%r1991, %r1987;
	mov.u32 	%r2267, %r1987;
$L__BB0_118:
	mul.wide.u32 	%rd34, %r2267, 4;
	add.s64 	%rd35, %rd1, %rd34;
	ld.local.u32 	%r559, [%rd35+4];
	shl.b32 	%r560, %r2267, 5;
	mov.b32 	%r2273, 0;
$L__BB0_119:
	.pragma "nounroll";
	shr.u32 	%r1499, %r559, %r2273;
	and.b32  	%r1500, %r1499, 1;
	setp.eq.b32 	%p65, %r1500, 1;
	not.pred 	%p66, %p65;
	add.s32 	%r1501, %r560, %r2273;
	mul.lo.s32 	%r1502, %r1501, 5;
	mul.wide.u32 	%rd36, %r1502, 4;
	add.s64 	%rd13, %rd12, %rd36;
	@%p66 bra 	$L__BB0_121;
	ld.global.u32 	%r1503, [%rd13];
	xor.b32  	%r1991, %r1991, %r1503;
	ld.global.u32 	%r1504, [%rd13+4];
	xor.b32  	%r1990, %r1990, %r1504;
	ld.global.u32 	%r1505, [%rd13+8];
	xor.b32  	%r1989, %r1989, %r1505;
	ld.global.u32 	%r1506, [%rd13+12];
	xor.b32  	%r1988, %r1988, %r1506;
	ld.global.u32 	%r1507, [%rd13+16];
	xor.b32  	%r1987, %r1987, %r1507;
$L__BB0_121:
	and.b32  	%r1509, %r1499, 2;
	setp.eq.s32 	%p67, %r1509, 0;
	@%p67 bra 	$L__BB0_123;
	ld.global.u32 	%r1510, [%rd13+20];
	xor.b32  	%r1991, %r1991, %r1510;
	ld.global.u32 	%r1511, [%rd13+24];
	xor.b32  	%r1990, %r1990, %r1511;
	ld.global.u32 	%r1512, [%rd13+28];
	xor.b32  	%r1989, %r1989, %r1512;
	ld.global.u32 	%r1513, [%rd13+32];
	xor.b32  	%r1988, %r1988, %r1513;
	ld.global.u32 	%r1514, [%rd13+36];
	xor.b32  	%r1987, %r1987, %r1514;
$L__BB0_123:
	and.b32  	%r1516, %r1499, 4;
	setp.eq.s32 	%p68, %r1516, 0;
	@%p68 bra 	$L__BB0_125;
	ld.global.u32 	%r1517, [%rd13+40];
	xor.b32  	%r1991, %r1991, %r1517;
	ld.global.u32 	%r1518, [%rd13+44];
	xor.b32  	%r1990, %r1990, %r1518;
	ld.global.u32 	%r1519, [%rd13+48];
	xor.b32  	%r1989, %r1989, %r1519;
	ld.global.u32 	%r1520, [%rd13+52];
	xor.b32  	%r1988, %r1988, %r1520;
	ld.global.u32 	%r1521, [%rd13+56];
	xor.b32  	%r1987, %r1987, %r1521;
$L__BB0_125:
	and.b32  	%r1523, %r1499, 8;
	setp.eq.s32 	%p69, %r1523, 0;
	@%p69 bra 	$L__BB0_127;
	ld.global.u32 	%r1524, [%rd13+60];
	xor.b32  	%r1991, %r1991, %r1524;
	ld.global.u32 	%r1525, [%rd13+64];
	xor.b32  	%r1990, %r1990, %r1525;
	ld.global.u32 	%r1526, [%rd13+68];
	xor.b32  	%r1989, %r1989, %r1526;
	ld.global.u32 	%r1527, [%rd13+72];
	xor.b32  	%r1988, %r1988, %r1527;
	ld.global.u32 	%r1528, [%rd13+76];
	xor.b32  	%r1987, %r1987, %r1528;
$L__BB0_127:
	and.b32  	%r1530, %r1499, 16;
	setp.eq.s32 	%p70, %r1530, 0;
	@%p70 bra 	$L__BB0_129;
	ld.global.u32 	%r1531, [%rd13+80];
	xor.b32  	%r1991, %r1991, %r1531;
	ld.global.u32 	%r1532, [%rd13+84];
	xor.b32  	%r1990, %r1990, %r1532;
	ld.global.u32 	%r1533, [%rd13+88];
	xor.b32  	%r1989, %r1989, %r1533;
	ld.global.u32 	%r1534, [%rd13+92];
	xor.b32  	%r1988, %r1988, %r1534;
	ld.global.u32 	%r1535, [%rd13+96];
	xor.b32  	%r1987, %r1987, %r1535;
$L__BB0_129:
	and.b32  	%r1537, %r1499, 32;
	setp.eq.s32 	%p71, %r1537, 0;
	@%p71 bra 	$L__BB0_131;
	ld.global.u32 	%r1538, [%rd13+100];
	xor.b32  	%r1991, %r1991, %r1538;
	ld.global.u32 	%r1539, [%rd13+104];
	xor.b32  	%r1990, %r1990, %r1539;
	ld.global.u32 	%r1540, [%rd13+108];
	xor.b32  	%r1989, %r1989, %r1540;
	ld.global.u32 	%r1541, [%rd13+112];
	xor.b32  	%r1988, %r1988, %r1541;
	ld.global.u32 	%r1542, [%rd13+116];
	xor.b32  	%r1987, %r1987, %r1542;
$L__BB0_131:
	and.b32  	%r1544, %r1499, 64;
	setp.eq.s32 	%p72, %r1544, 0;
	@%p72 bra 	$L__BB0_133;
	ld.global.u32 	%r1545, [%rd13+120];
	xor.b32  	%r1991, %r1991, %r1545;
	ld.global.u32 	%r1546, [%rd13+124];
	xor.b32  	%r1990, %r1990, %r1546;
	ld.global.u32 	%r1547, [%rd13+128];
	xor.b32  	%r1989, %r1989, %r1547;
	ld.global.u32 	%r1548, [%rd13+132];
	xor.b32  	%r1988, %r1988, %r1548;
	ld.global.u32 	%r1549, [%rd13+136];
	xor.b32  	%r1987, %r1987, %r1549;
$L__BB0_133:
	and.b32  	%r1551, %r1499, 128;
	setp.eq.s32 	%p73, %r1551, 0;
	@%p73 bra 	$L__BB0_135;
	ld.global.u32 	%r1552, [%rd13+140];
	xor.b32  	%r1991, %r1991, %r1552;
	ld.global.u32 	%r1553, [%rd13+144];
	xor.b32  	%r1990, %r1990, %r1553;
	ld.global.u32 	%r1554, [%rd13+148];
	xor.b32  	%r1989, %r1989, %r1554;
	ld.global.u32 	%r1555, [%rd13+152];
	xor.b32  	%r1988, %r1988, %r1555;
	ld.global.u32 	%r1556, [%rd13+156];
	xor.b32  	%r1987, %r1987, %r1556;
$L__BB0_135:
	and.b32  	%r1558, %r1499, 256;
	setp.eq.s32 	%p74, %r1558, 0;
	@%p74 bra 	$L__BB0_137;
	ld.global.u32 	%r1559, [%rd13+160];
	xor.b32  	%r1991, %r1991, %r1559;
	ld.global.u32 	%r1560, [%rd13+164];
	xor.b32  	%r1990, %r1990, %r1560;
	ld.global.u32 	%r1561, [%rd13+168];
	xor.b32  	%r1989, %r1989, %r1561;
	ld.global.u32 	%r1562, [%rd13+172];
	xor.b32  	%r1988, %r1988, %r1562;
	ld.global.u32 	%r1563, [%rd13+176];
	xor.b32  	%r1987, %r1987, %r1563;
$L__BB0_137:
	and.b32  	%r1565, %r1499, 512;
	setp.eq.s32 	%p75, %r1565, 0;
	@%p75 bra 	$L__BB0_139;
	ld.global.u32 	%r1566, [%rd13+180];
	xor.b32  	%r1991, %r1991, %r1566;
	ld.global.u32 	%r1567, [%rd13+184];
	xor.b32  	%r1990, %r1990, %r1567;
	ld.global.u32 	%r1568, [%rd13+188];
	xor.b32  	%r1989, %r1989, %r1568;
	ld.global.u32 	%r1569, [%rd13+192];
	xor.b32  	%r1988, %r1988, %r1569;
	ld.global.u32 	%r1570, [%rd13+196];
	xor.b32  	%r1987, %r1987, %r1570;
$L__BB0_139:
	and.b32  	%r1572, %r1499, 1024;
	setp.eq.s32 	%p76, %r1572, 0;
	@%p76 bra 	$L__BB0_141;
	ld.global.u32 	%r1573, [%rd13+200];
	xor.b32  	%r1991, %r1991, %r1573;
	ld.global.u32 	%r1574, [%rd13+204];
	xor.b32  	%r1990, %r1990, %r1574;
	ld.global.u32 	%r1575, [%rd13+208];
	xor.b32  	%r1989, %r1989, %r1575;
	ld.global.u32 	%r1576, [%rd13+212];
	xor.b32  	%r1988, %r1988, %r1576;
	ld.global.u32 	%r1577, [%rd13+216];
	xor.b32  	%r1987, %r1987, %r1577;
$L__BB0_141:
	and.b32  	%r1579, %r1499, 2048;
	setp.eq.s32 	%p77, %r1579, 0;
	@%p77 bra 	$L__BB0_143;
	ld.global.u32 	%r1580, [%rd13+220];
	xor.b32  	%r1991, %r1991, %r1580;
	ld.global.u32 	%r1581, [%rd13+224];
	xor.b32  	%r1990, %r1990, %r1581;
	ld.global.u32 	%r1582, [%rd13+228];
	xor.b32  	%r1989, %r1989, %r1582;
	ld.global.u32 	%r1583, [%rd13+232];
	xor.b32  	%r1988, %r1988, %r1583;
	ld.global.u32 	%r1584, [%rd13+236];
	xor.b32  	%r1987, %r1987, %r1584;
$L__BB0_143:
	and.b32  	%r1586, %r1499, 4096;
	setp.eq.s32 	%p78, %r1586, 0;
	@%p78 bra 	$L__BB0_145;
	ld.global.u32 	%r1587, [%rd13+240];
	xor.b32  	%r1991, %r1991, %r1587;
	ld.global.u32 	%r1588, [%rd13+244];
	xor.b32  	%r1990, %r1990, %r1588;
	ld.global.u32 	%r1589, [%rd13+248];
	xor.b32  	%r1989, %r1989, %r1589;
	ld.global.u32 	%r1590, [%rd13+252];
	xor.b32  	%r1988, %r1988, %r1590;
	ld.global.u32 	%r1591, [%rd13+256];
	xor.b32  	%r1987, %r1987, %r1591;
$L__BB0_145:
	and.b32  	%r1593, %r1499, 8192;
	setp.eq.s32 	%p79, %r1593, 0;
	@%p79 bra 	$L__BB0_147;
	ld.global.u32 	%r1594, [%rd13+260];
	xor.b32  	%r1991, %r1991, %r1594;
	ld.global.u32 	%r1595, [%rd13+264];
	xor.b32  	%r1990, %r1990, %r1595;
	ld.global.u32 	%r1596, [%rd13+268];
	xor.b32  	%r1989, %r1989, %r1596;
	ld.global.u32 	%r1597, [%rd13+272];
	xor.b32  	%r1988, %r1988, %r1597;
	ld.global.u32 	%r1598, [%rd13+276];
	xor.b32  	%r1987, %r1987, %r1598;
$L__BB0_147:
	and.b32  	%r1600, %r1499, 16384;
	setp.eq.s32 	%p80, %r1600, 0;
	@%p80 bra 	$L__BB0_149;
	ld.global.u32 	%r1601, [%rd13+280];
	xor.b32  	%r1991, %r1991, %r1601;
	ld.global.u32 	%r1602, [%rd13+284];
	xor.b32  	%r1990, %r1990, %r1602;
	ld.global.u32 	%r1603, [%rd13+288];
	xor.b32  	%r1989, %r1989, %r1603;
	ld.global.u32 	%r1604, [%rd13+292];
	xor.b32  	%r1988, %r1988, %r1604;
	ld.global.u32 	%r1605, [%rd13+296];
	xor.b32  	%r1987, %r1987, %r1605;
$L__BB0_149:
	and.b32  	%r1607, %r1499, 32768;
	setp.eq.s32 	%p81, %r1607, 0;
	@%p81 bra 	$L__BB0_151;
	ld.global.u32 	%r1608, [%rd13+300];
	xor.b32  	%r1991, %r1991, %r1608;
	ld.global.u32 	%r1609, [%rd13+304];
	xor.b32  	%r1990, %r1990, %r1609;
	ld.global.u32 	%r1610, [%rd13+308];
	xor.b32  	%r1989, %r1989, %r1610;
	ld.global.u32 	%r1611, [%rd13+312];
	xor.b32  	%r1988, %r1988, %r1611;
	ld.global.u32 	%r1612, [%rd13+316];
	xor.b32  	%r1987, %r1987, %r1612;
$L__BB0_151:
	add.s32 	%r2273, %r2273, 16;
	setp.ne.s32 	%p82, %r2273, 32;
	@%p82 bra 	$L__BB0_119;
	mad.lo.s32 	%r1613, %r2267, -31, %r560;
	add.s32 	%r2267, %r1613, 1;
	setp.ne.s32 	%p83, %r2267, 5;
	@%p83 bra 	$L__BB0_118;
	st.local.u32 	[%rd1+4], %r1991;
	st.local.v2.u32 	[%rd1+8], {%r1990, %r1989};
	st.local.v2.u32 	[%rd1+16], {%r1988, %r1987};
	setp.eq.s64 	%p84, %rd11, 1;
	@%p84 bra 	$L__BB0_228;
	mov.b32 	%r1987, 0;
	mov.u32 	%r1988, %r1987;
	mov.u32 	%r1989, %r1987;
	mov.u32 	%r1990, %r1987;
	mov.u32 	%r1991, %r1987;
	mov.u32 	%r2359, %r1987;
$L__BB0_155:
	mul.wide.u32 	%rd37, %r2359, 4;
	add.s64 	%rd38, %rd1, %rd37;
	ld.local.u32 	%r735, [%rd38+4];
	shl.b32 	%r736, %r2359, 5;
	mov.b32 	%r2365, 0;
$L__BB0_156:
	.pragma "nounroll";
	shr.u32 	%r1616, %r735, %r2365;
	and.b32  	%r1617, %r1616, 1;
	setp.eq.b32 	%p85, %r1617, 1;
	not.pred 	%p86, %p85;
	add.s32 	%r1618, %r736, %r2365;
	mul.lo.s32 	%r1619, %r1618, 5;
	mul.wide.u32 	%rd39, %r1619, 4;
	add.s64 	%rd14, %rd12, %rd39;
	@%p86 bra 	$L__BB0_158;
	ld.global.u32 	%r1620, [%rd14];
	xor.b32  	%r1991, %r1991, %r1620;
	ld.global.u32 	%r1621, [%rd14+4];
	xor.b32  	%r1990, %r1990, %r1621;
	ld.global.u32 	%r1622, [%rd14+8];
	xor.b32  	%r1989, %r1989, %r1622;
	ld.global.u32 	%r1623, [%rd14+12];
	xor.b32  	%r1988, %r1988, %r1623;
	ld.global.u32 	%r1624, [%rd14+16];
	xor.b32  	%r1987, %r1987, %r1624;
$L__BB0_158:
	and.b32  	%r1626, %r1616, 2;
	setp.eq.s32 	%p87, %r1626, 0;
	@%p87 bra 	$L__BB0_160;
	ld.global.u32 	%r1627, [%rd14+20];
	xor.b32  	%r1991, %r1991, %r1627;
	ld.global.u32 	%r1628, [%rd14+24];
	xor.b32  	%r1990, %r1990, %r1628;
	ld.global.u32 	%r1629, [%rd14+28];
	xor.b32  	%r1989, %r1989, %r1629;
	ld.global.u32 	%r1630, [%rd14+32];
	xor.b32  	%r1988, %r1988, %r1630;
	ld.global.u32 	%r1631, [%rd14+36];
	xor.b32  	%r1987, %r1987, %r1631;
$L__BB0_160:
	and.b32  	%r1633, %r1616, 4;
	setp.eq.s32 	%p88, %r1633, 0;
	@%p88 bra 	$L__BB0_162;
	ld.global.u32 	%r1634, [%rd14+40];
	xor.b32  	%r1991, %r1991, %r1634;
	ld.global.u32 	%r1635, [%rd14+44];
	xor.b32  	%r1990, %r1990, %r1635;
	ld.global.u32 	%r1636, [%rd14+48];
	xor.b32  	%r1989, %r1989, %r1636;
	ld.global.u32 	%r1637, [%rd14+52];
	xor.b32  	%r1988, %r1988, %r1637;
	ld.global.u32 	%r1638, [%rd14+56];
	xor.b32  	%r1987, %r1987, %r1638;
$L__BB0_162:
	and.b32  	%r1640, %r1616, 8;
	setp.eq.s32 	%p89, %r1640, 0;
	@%p89 bra 	$L__BB0_164;
	ld.global.u32 	%r1641, [%rd14+60];
	xor.b32  	%r1991, %r1991, %r1641;
	ld.global.u32 	%r1642, [%rd14+64];
	xor.b32  	%r1990, %r1990, %r1642;
	ld.global.u32 	%r1643, [%rd14+68];
	xor.b32  	%r1989, %r1989, %r1643;
	ld.global.u32 	%r1644, [%rd14+72];
	xor.b32  	%r1988, %r1988, %r1644;
	ld.global.u32 	%r1645, [%rd14+76];
	xor.b32  	%r1987, %r1987, %r1645;
$L__BB0_164:
	and.b32  	%r1647, %r1616, 16;
	setp.eq.s32 	%p90, %r1647, 0;
	@%p90 bra 	$L__BB0_166;
	ld.global.u32 	%r1648, [%rd14+80];
	xor.b32  	%r1991, %r1991, %r1648;
	ld.global.u32 	%r1649, [%rd14+84];
	xor.b32  	%r1990, %r1990, %r1649;
	ld.global.u32 	%r1650, [%rd14+88];
	xor.b32  	%r1989, %r1989, %r1650;
	ld.global.u32 	%r1651, [%rd14+92];
	xor.b32  	%r1988, %r1988, %r1651;
	ld.global.u32 	%r1652, [%rd14+96];
	xor.b32  	%r1987, %r1987, %r1652;
$L__BB0_166:
	and.b32  	%r1654, %r1616, 32;
	setp.eq.s32 	%p91, %r1654, 0;
	@%p91 bra 	$L__BB0_168;
	ld.global.u32 	%r1655, [%rd14+100];
	xor.b32  	%r1991, %r1991, %r1655;
	ld.global.u32 	%r1656, [%rd14+104];
	xor.b32  	%r1990, %r1990, %r1656;
	ld.global.u32 	%r1657, [%rd14+108];
	xor.b32  	%r1989, %r1989, %r1657;
	ld.global.u32 	%r1658, [%rd14+112];
	xor.b32  	%r1988, %r1988, %r1658;
	ld.global.u32 	%r1659, [%rd14+116];
	xor.b32  	%r1987, %r1987, %r1659;
$L__BB0_168:
	and.b32  	%r1661, %r1616, 64;
	setp.eq.s32 	%p92, %r1661, 0;
	@%p92 bra 	$L__BB0_170;
	ld.global.u32 	%r1662, [%rd14+120];
	xor.b32  	%r1991, %r1991, %r1662;
	ld.global.u32 	%r1663, [%rd14+124];
	xor.b32  	%r1990, %r1990, %r1663;
	ld.global.u32 	%r1664, [%rd14+128];
	xor.b32  	%r1989, %r1989, %r1664;
	ld.global.u32 	%r1665, [%rd14+132];
	xor.b32  	%r1988, %r1988, %r1665;
	ld.global.u32 	%r1666, [%rd14+136];
	xor.b32  	%r1987, %r1987, %r1666;
$L__BB0_170:
	and.b32  	%r1668, %r1616, 128;
	setp.eq.s32 	%p93, %r1668, 0;
	@%p93 bra 	$L__BB0_172;
	ld.global.u32 	%r1669, [%rd14+140];
	xor.b32  	%r1991, %r1991, %r1669;
	ld.global.u32 	%r1670, [%rd14+144];
	xor.b32  	%r1990, %r1990, %r1670;
	ld.global.u32 	%r1671, [%rd14+148];
	xor.b32  	%r1989, %r1989, %r1671;
	ld.global.u32 	%r1672, [%rd14+152];
	xor.b32  	%r1988, %r1988, %r1672;
	ld.global.u32 	%r1673, [%rd14+156];
	xor.b32  	%r1987, %r1987, %r1673;
$L__BB0_172:
	and.b32  	%r1675, %r1616, 256;
	setp.eq.s32 	%p94, %r1675, 0;
	@%p94 bra 	$L__BB0_174;
	ld.global.u32 	%r1676, [%rd14+160];
	xor.b32  	%r1991, %r1991, %r1676;
	ld.global.u32 	%r1677, [%rd14+164];
	xor.b32  	%r1990, %r1990, %r1677;
	ld.global.u32 	%r1678, [%rd14+168];
	xor.b32  	%r1989, %r1989, %r1678;
	ld.global.u32 	%r1679, [%rd14+172];
	xor.b32  	%r1988, %r1988, %r1679;
	ld.global.u32 	%r1680, [%rd14+176];
	xor.b32  	%r1987, %r1987, %r1680;
$L__BB0_174:
	and.b32  	%r1682, %r1616, 512;
	setp.eq.s32 	%p95, %r1682, 0;
	@%p95 bra 	$L__BB0_176;
	ld.global.u32 	%r1683, [%rd14+180];
	xor.b32  	%r1991, %r1991, %r1683;
	ld.global.u32 	%r1684, [%rd14+184];
	xor.b32  	%r1990, %r1990, %r1684;
	ld.global.u32 	%r1685, [%rd14+188];
	xor.b32  	%r1989, %r1989, %r1685;
	ld.global.u32 	%r1686, [%rd14+192];
	xor.b32  	%r1988, %r1988, %r1686;
	ld.global.u32 	%r1687, [%rd14+196];
	xor.b32  	%r1987, %r1987, %r1687;
$L__BB0_176:
	and.b32  	%r1689, %r1616, 1024;
	setp.eq.s32 	%p96, %r1689, 0;
	@%p96 bra 	$L__BB0_178;
	ld.global.u32 	%r1690, [%rd14+200];
	xor.b32  	%r1991, %r1991, %r1690;
	ld.global.u32 	%r1691, [%rd14+204];
	xor.b32  	%r1990, %r1990, %r1691;
	ld.global.u32 	%r1692, [%rd14+208];
	xor.b32  	%r1989, %r1989, %r1692;
	ld.global.u32 	%r1693, [%rd14+212];
	xor.b32  	%r1988, %r1988, %r1693;
	ld.global.u32 	%r1694, [%rd14+216];
	xor.b32  	%r1987, %r1987, %r1694;
$L__BB0_178:
	and.b32  	%r1696, %r1616, 2048;
	setp.eq.s32 	%p97, %r1696, 0;
	@%p97 bra 	$L__BB0_180;
	ld.global.u32 	%r1697, [%rd14+220];
	xor.b32  	%r1991, %r1991, %r1697;
	ld.global.u32 	%r1698, [%rd14+224];
	xor.b32  	%r1990, %r1990, %r1698;
	ld.global.u32 	%r1699, [%rd14+228];
	xor.b32  	%r1989, %r1989, %r1699;
	ld.global.u32 	%r1700, [%rd14+232];
	xor.b32  	%r1988, %r1988, %r1700;
	ld.global.u32 	%r1701, [%rd14+236];
	xor.b32  	%r1987, %r1987, %r1701;
$L__BB0_180:
	and.b32  	%r1703, %r1616, 4096;
	setp.eq.s32 	%p98, %r1703, 0;
	@%p98 bra 	$L__BB0_182;
	ld.global.u32 	%r1704, [%rd14+240];
	xor.b32  	%r1991, %r1991, %r1704;
	ld.global.u32 	%r1705, [%rd14+244];
	xor.b32  	%r1990, %r1990, %r1705;
	ld.global.u32 	%r1706, [%rd14+248];
	xor.b32  	%r1989, %r1989, %r1706;
	ld.global.u32 	%r1707, [%rd14+252];
	xor.b32  	%r1988, %r1988, %r1707;
	ld.global.u32 	%r1708, [%rd14+256];
	xor.b32  	%r1987, %r1987, %r1708;
$L__BB0_182:
	and.b32  	%r1710, %r1616, 8192;
	setp.eq.s32 	%p99, %r1710, 0;
	@%p99 bra 	$L__BB0_184;
	ld.global.u32 	%r1711, [%rd14+260];
	xor.b32  	%r1991, %r1991, %r1711;
	ld.global.u32 	%r1712, [%rd14+264];
	xor.b32  	%r1990, %r1990, %r1712;
	ld.global.u32 	%r1713, [%rd14+268];
	xor.b32  	%r1989, %r1989, %r1713;
	ld.global.u32 	%r1714, [%rd14+272];
	xor.b32  	%r1988, %r1988, %r1714;
	ld.global.u32 	%r1715, [%rd14+276];
	xor.b32  	%r1987, %r1987, %r1715;
$L__BB0_184:
	and.b32  	%r1717, %r1616, 16384;
	setp.eq.s32 	%p100, %r1717, 0;
	@%p100 bra 	$L__BB0_186;
	ld.global.u32 	%r1718, [%rd14+280];
	xor.b32  	%r1991, %r1991, %r1718;
	ld.global.u32 	%r1719, [%rd14+284];
	xor.b32  	%r1990, %r1990, %r1719;
	ld.global.u32 	%r1720, [%rd14+288];
	xor.b32  	%r1989, %r1989, %r1720;
	ld.global.u32 	%r1721, [%rd14+292];
	xor.b32  	%r1988, %r1988, %r1721;
	ld.global.u32 	%r1722, [%rd14+296];
	xor.b32  	%r1987, %r1987, %r1722;
$L__BB0_186:
	and.b32  	%r1724, %r1616, 32768;
	setp.eq.s32 	%p101, %r1724, 0;
	@%p101 bra 	$L__BB0_188;
	ld.global.u32 	%r1725, [%rd14+300];
	xor.b32  	%r1991, %r1991, %r1725;
	ld.global.u32 	%r1726, [%rd14+304];
	xor.b32  	%r1990, %r1990, %r1726;
	ld.global.u32 	%r1727, [%rd14+308];
	xor.b32  	%r1989, %r1989, %r1727;
	ld.global.u32 	%r1728, [%rd14+312];
	xor.b32  	%r1988, %r1988, %r1728;
	ld.global.u32 	%r1729, [%rd14+316];
	xor.b32  	%r1987, %r1987, %r1729;
$L__BB0_188:
	add.s32 	%r2365, %r2365, 16;
	setp.ne.s32 	%p102, %r2365, 32;
	@%p102 bra 	$L__BB0_156;
	mad.lo.s32 	%r1730, %r2359, -31, %r736;
	add.s32 	%r2359, %r1730, 1;
	setp.ne.s32 	%p103, %r2359, 5;
	@%p103 bra 	$L__BB0_155;
	st.local.u32 	[%rd1+4], %r1991;
	st.local.v2.u32 	[%rd1+8], {%r1990, %r1989};
	st.local.v2.u32 	[%rd1+16], {%r1988, %r1987};
	setp.ne.s64 	%p104, %rd11, 3;
	@%p104 bra 	$L__BB0_228;
	mov.b32 	%r1987, 0;
	mov.u32 	%r1988, %r1987;
	mov.u32 	%r1989, %r1987;
	mov.u32 	%r1990, %r1987;
	mov.u32 	%r1991, %r1987;
	mov.u32 	%r2451, %r1987;
$L__BB0_192:
	mul.wide.u32 	%rd40, %r2451, 4;
	add.s64 	%rd41, %rd1, %rd40;
	ld.local.u32 	%r911, [%rd41+4];
	shl.b32 	%r912, %r2451, 5;
	mov.b32 	%r2457, 0;
$L__BB0_193:
	.pragma "nounroll";
	shr.u32 	%r1733, %r911, %r2457;
	and.b32  	%r1734, %r1733, 1;
	setp.eq.b32 	%p105, %r1734, 1;
	not.pred 	%p106, %p105;
	add.s32 	%r1735, %r912, %r2457;
	mul.lo.s32 	%r1736, %r1735, 5;
	mul.wide.u32 	%rd42, %r1736, 4;
	add.s64 	%rd15, %rd12, %rd42;
	@%p106 bra 	$L__BB0_195;
	ld.global.u32 	%r1737, [%rd15];
	xor.b32  	%r1991, %r1991, %r1737;
	ld.global.u32 	%r1738, [%rd15+4];
	xor.b32  	%r1990, %r1990, %r1738;
	ld.global.u32 	%r1739, [%rd15+8];
	xor.b32  	%r1989, %r1989, %r1739;
	ld.global.u32 	%r1740, [%rd15+12];
	xor.b32  	%r1988, %r1988, %r1740;
	ld.global.u32 	%r1741, [%rd15+16];
	xor.b32  	%r1987, %r1987, %r1741;
$L__BB0_195:
	and.b32  	%r1743, %r1733, 2;
	setp.eq.s32 	%p107, %r1743, 0;
	@%p107 bra 	$L__BB0_197;
	ld.global.u32 	%r1744, [%rd15+20];
	xor.b32  	%r1991, %r1991, %r1744;
	ld.global.u32 	%r1745, [%rd15+24];
	xor.b32  	%r1990, %r1990, %r1745;
	ld.global.u32 	%r1746, [%rd15+28];
	xor.b32  	%r1989, %r1989, %r1746;
	ld.global.u32 	%r1747, [%rd15+32];
	xor.b32  	%r1988, %r1988, %r1747;
	ld.global.u32 	%r1748, [%rd15+36];
	xor.b32  	%r1987, %r1987, %r1748;
$L__BB0_197:
	and.b32  	%r1750, %r1733, 4;
	setp.eq.s32 	%p108, %r1750, 0;
	@%p108 bra 	$L__BB0_199;
	ld.global.u32 	%r1751, [%rd15+40];
	xor.b32  	%r1991, %r1991, %r1751;
	ld.global.u32 	%r1752, [%rd15+44];
	xor.b32  	%r1990, %r1990, %r1752;
	ld.global.u32 	%r1753, [%rd15+48];
	xor.b32  	%r1989, %r1989, %r1753;
	ld.global.u32 	%r1754, [%rd15+52];
	xor.b32  	%r1988, %r1988, %r1754;
	ld.global.u32 	%r1755, [%rd15+56];
	xor.b32  	%r1987, %r1987, %r1755;
$L__BB0_199:
	and.b32  	%r1757, %r1733, 8;
	setp.eq.s32 	%p109, %r1757, 0;
	@%p109 bra 	$L__BB0_201;
	ld.global.u32 	%r1758, [%rd15+60];
	xor.b32  	%r1991, %r1991, %r1758;
	ld.global.u32 	%r1759, [%rd15+64];
	xor.b32  	%r1990, %r1990, %r1759;
	ld.global.u32 	%r1760, [%rd15+68];
	xor.b32  	%r1989, %r1989, %r1760;
	ld.global.u32 	%r1761, [%rd15+72];
	xor.b32  	%r1988, %r1988, %r1761;
	ld.global.u32 	%r1762, [%rd15+76];
	xor.b32  	%r1987, %r1987, %r1762;
$L__BB0_201:
	and.b32  	%r1764, %r1733, 16;
	setp.eq.s32 	%p110, %r1764, 0;
	@%p110 bra 	$L__BB0_203;
	ld.global.u32 	%r1765, [%rd15+80];
	xor.b32  	%r1991, %r1991, %r1765;
	ld.global.u32 	%r1766, [%rd15+84];
	xor.b32  	%r1990, %r1990, %r1766;
	ld.global.u32 	%r1767, [%rd15+88];
	xor.b32  	%r1989, %r1989, %r1767;
	ld.global.u32 	%r1768, [%rd15+92];
	xor.b32  	%r1988, %r1988, %r1768;
	ld.global.u32 	%r1769, [%rd15+96];
	xor.b32  	%r1987, %r1987, %r1769;
$L__BB0_203:
	and.b32  	%r1771, %r1733, 32;
	setp.eq.s32 	%p111, %r1771, 0;
	@%p111 bra 	$L__BB0_205;
	ld.global.u32 	%r1772, [%rd15+100];
	xor.b32  	%r1991, %r1991, %r1772;
	ld.global.u32 	%r1773, [%rd15+104];
	xor.b32  	%r1990, %r1990, %r1773;
	ld.global.u32 	%r1774, [%rd15+108];
	xor.b32  	%r1989, %r1989, %r1774;
	ld.global.u32 	%r1775, [%rd15+112];
	xor.b32  	%r1988, %r1988, %r1775;
	ld.global.u32 	%r1776, [%rd15+116];
	xor.b32  	%r1987, %r1987, %r1776;
$L__BB0_205:
	and.b32  	%r1778, %r1733, 64;
	setp.eq.s32 	%p112, %r1778, 0;
	@%p112 bra 	$L__BB0_207;
	ld.global.u32 	%r1779, [%rd15+120];
	xor.b32  	%r1991, %r1991, %r1779;
	ld.global.u32 	%r1780, [%rd15+124];
	xor.b32  	%r1990, %r1990, %r1780;
	ld.global.u32 	%r1781, [%rd15+128];
	xor.b32  	%r1989, %r1989, %r1781;
	ld.global.u32 	%r1782, [%rd15+132];
	xor.b32  	%r1988, %r1988, %r1782;
	ld.global.u32 	%r1783, [%rd15+136];
	xor.b32  	%r1987, %r1987, %r1783;
$L__BB0_207:
	and.b32  	%r1785, %r1733, 128;
	setp.eq.s32 	%p113, %r1785, 0;
	@%p113 bra 	$L__BB0_209;
	ld.global.u32 	%r1786, [%rd15+140];
	xor.b32  	%r1991, %r1991, %r1786;
	ld.global.u32 	%r1787, [%rd15+144];
	xor.b32  	%r1990, %r1990, %r1787;
	ld.global.u32 	%r1788, [%rd15+148];
	xor.b32  	%r1989, %r1989, %r1788;
	ld.global.u32 	%r1789, [%rd15+152];
	xor.b32  	%r1988, %r1988, %r1789;
	ld.global.u32 	%r1790, [%rd15+156];
	xor.b32  	%r1987, %r1987, %r1790;
$L__BB0_209:
	and.b32  	%r1792, %r1733, 256;
	setp.eq.s32 	%p114, %r1792, 0;
	@%p114 bra 	$L__BB0_211;
	ld.global.u32 	%r1793, [%rd15+160];
	xor.b32  	%r1991, %r1991, %r1793;
	ld.global.u32 	%r1794, [%rd15+164];
	xor.b32  	%r1990, %r1990, %r1794;
	ld.global.u32 	%r1795, [%rd15+168];
	xor.b32  	%r1989, %r1989, %r1795;
	ld.global.u32 	%r1796, [%rd15+172];
	xor.b32  	%r1988, %r1988, %r1796;
	ld.global.u32 	%r1797, [%rd15+176];
	xor.b32  	%r1987, %r1987, %r1797;
$L__BB0_211:
	and.b32  	%r1799, %r1733, 512;
	setp.eq.s32 	%p115, %r1799, 0;
	@%p115 bra 	$L__BB0_213;
	ld.global.u32 	%r1800, [%rd15+180];
	xor.b32  	%r1991, %r1991, %r1800;
	ld.global.u32 	%r1801, [%rd15+184];
	xor.b32  	%r1990, %r1990, %r1801;
	ld.global.u32 	%r1802, [%rd15+188];
	xor.b32  	%r1989, %r1989, %r1802;
	ld.global.u32 	%r1803, [%rd15+192];
	xor.b32  	%r1988, %r1988, %r1803;
	ld.global.u32 	%r1804, [%rd15+196];
	xor.b32  	%r1987, %r1987, %r1804;
$L__BB0_213:
	and.b32  	%r1806, %r1733, 1024;
	setp.eq.s32 	%p116, %r1806, 0;
	@%p116 bra 	$L__BB0_215;
	ld.global.u32 	%r1807, [%rd15+200];
	xor.b32  	%r1991, %r1991, %r1807;
	ld.global.u32 	%r1808, [%rd15+204];
	xor.b32  	%r1990, %r1990, %r1808;
	ld.global.u32 	%r1809, [%rd15+208];
	xor.b32  	%r1989, %r1989, %r1809;
	ld.global.u32 	%r1810, [%rd15+212];
	xor.b32  	%r1988, %r1988, %r1810;
	ld.global.u32 	%r1811, [%rd15+216];
	xor.b32  	%r1987, %r1987, %r1811;
$L__BB0_215:
	and.b32  	%r1813, %r1733, 2048;
	setp.eq.s32 	%p117, %r1813, 0;
	@%p117 bra 	$L__BB0_217;
	ld.global.u32 	%r1814, [%rd15+220];
	xor.b32  	%r1991, %r1991, %r1814;
	ld.global.u32 	%r1815, [%rd15+224];
	xor.b32  	%r1990, %r1990, %r1815;
	ld.global.u32 	%r1816, [%rd15+228];
	xor.b32  	%r1989, %r1989, %r1816;
	ld.global.u32 	%r1817, [%rd15+232];
	xor.b32  	%r1988, %r1988, %r1817;
	ld.global.u32 	%r1818, [%rd15+236];
	xor.b32  	%r1987, %r1987, %r1818;
$L__BB0_217:
	and.b32  	%r1820, %r1733, 4096;
	setp.eq.s32 	%p118, %r1820, 0;
	@%p118 bra 	$L__BB0_219;
	ld.global.u32 	%r1821, [%rd15+240];
	xor.b32  	%r1991, %r1991, %r1821;
	ld.global.u32 	%r1822, [%rd15+244];
	xor.b32  	%r1990, %r1990, %r1822;
	ld.global.u32 	%r1823, [%rd15+248];
	xor.b32  	%r1989, %r1989, %r1823;
	ld.global.u32 	%r1824, [%rd15+252];
	xor.b32  	%r1988, %r1988, %r1824;
	ld.global.u32 	%r1825, [%rd15+256];
	xor.b32  	%r1987, %r1987, %r1825;
$L__BB0_219:
	and.b32  	%r1827, %r1733, 8192;
	setp.eq.s32 	%p119, %r1827, 0;
	@%p119 bra 	$L__BB0_221;
	ld.global.u32 	%r1828, [%rd15+260];
	xor.b32  	%r1991, %r1991, %r1828;
	ld.global.u32 	%r1829, [%rd15+264];
	xor.b32  	%r1990, %r1990, %r1829;
	ld.global.u32 	%r1830, [%rd15+268];
	xor.b32  	%r1989, %r1989, %r1830;
	ld.global.u32 	%r1831, [%rd15+272];
	xor.b32  	%r1988, %r1988, %r1831;
	ld.global.u32 	%r1832, [%rd15+276];
	xor.b32  	%r1987, %r1987, %r1832;
$L__BB0_221:
	and.b32  	%r1834, %r1733, 16384;
	setp.eq.s32 	%p120, %r1834, 0;
	@%p120 bra 	$L__BB0_223;
	ld.global.u32 	%r1835, [%rd15+280];
	xor.b32  	%r1991, %r1991, %r1835;
	ld.global.u32 	%r1836, [%rd15+284];
	xor.b32  	%r1990, %r1990, %r1836;
	ld.global.u32 	%r1837, [%rd15+288];
	xor.b32  	%r1989, %r1989, %r1837;
	ld.global.u32 	%r1838, [%rd15+292];
	xor.b32  	%r1988, %r1988, %r1838;
	ld.global.u32 	%r1839, [%rd15+296];
	xor.b32  	%r1987, %r1987, %r1839;
$L__BB0_223:
	and.b32  	%r1841, %r1733, 32768;
	setp.eq.s32 	%p121, %r1841, 0;
	@%p121 bra 	$L__BB0_225;
	ld.global.u32 	%r1842, [%rd15+300];
	xor.b32  	%r1991, %r1991, %r1842;
	ld.global.u32 	%r1843, [%rd15+304];
	xor.b32  	%r1990, %r1990, %r1843;
	ld.global.u32 	%r1844, [%rd15+308];
	xor.b32  	%r1989, %r1989, %r1844;
	ld.global.u32 	%r1845, [%rd15+312];
	xor.b32  	%r1988, %r1988, %r1845;
	ld.global.u32 	%r1846, [%rd15+316];
	xor.b32  	%r1987, %r1987, %r1846;
$L__BB0_225:
	add.s32 	%r2457, %r2457, 16;
	setp.ne.s32 	%p122, %r2457, 32;
	@%p122 bra 	$L__BB0_193;
	mad.lo.s32 	%r1847, %r2451, -31, %r912;
	add.s32 	%r2451, %r1847, 1;
	setp.ne.s32 	%p123, %r2451, 5;
	@%p123 bra 	$L__BB0_192;
	st.local.u32 	[%rd1+4], %r1991;
	st.local.v2.u32 	[%rd1+8], {%r1990, %r1989};
	st.local.v2.u32 	[%rd1+16], {%r1988, %r1987};
$L__BB0_228:
	shr.u64 	%rd46, %rd46, 2;
	add.s32 	%r2261, %r2261, 1;
	setp.ne.s32 	%p124, %r2261, 5;
	@%p124 bra 	$L__BB0_116;
	mov.f64 	%fd5, 0d4010000000000000;
	{
	.reg .b32 %temp; 
	mov.b64 	{%temp, %r1087}, %fd5;
	}
	and.b32  	%r1088, %r1087, 2146435072;
	setp.eq.s32 	%p125, %r1088, 1072693248;
	setp.lt.s32 	%p126, %r1087, 0;
	selp.b32 	%r1089, 0, 2146435072, %p126;
	and.b32  	%r1850, %r1087, 2147483647;
	setp.ne.s32 	%p127, %r1850, 1071644672;
	and.pred  	%p1, %p125, %p127;
	or.b32  	%r1090, %r1089, -2147483648;
	cvta.to.global.u64 	%rd17, %rd18;
	mov.f64 	%fd96, 0d0000000000000000;
	mov.b32 	%r2549, 0;
	mov.b32 	%r2543, 1444807160;
$L__BB0_230:
	add.s32 	%r2550, %r2543, 1449748;
	mov.b32 	%r2556, 0;
$L__BB0_231:
	mov.u32 	%r2562, %r1987;
	setp.lt.s32 	%p128, %r1087, 0;
	setp.eq.s32 	%p129, %r1088, 1072693248;
	shr.u32 	%r1852, %r1991, 2;
	xor.b32  	%r1853, %r1852, %r1991;
	shl.b32 	%r1854, %r2562, 4;
	shl.b32 	%r1855, %r1853, 1;
	xor.b32  	%r1856, %r1855, %r1854;
	xor.b32  	%r1857, %r1856, %r1853;
	xor.b32  	%r2561, %r1857, %r2562;
	add.s32 	%r1858, %r2550, %r2561;
	add.s32 	%r1859, %r1858, -1087311;
	cvt.rn.f32.u32 	%f1, %r1859;
	fma.rn.f32 	%f2, %f1, 0f2F800000, 0f2F000000;
	fma.rn.f32 	%f3, %f2, 0f40000000, 0f40000000;
	cvt.f64.f32 	%fd6, %f3;
	{
	.reg .b32 %temp; 
	mov.b64 	{%temp, %r1860}, %fd6;
	}
	{ // callseq 0, 0
	.param .b64 param0;
	st.param.f64 	[param0], %fd6;
	.param .b64 retval0;
	call.uni (retval0), 
	__internal_accurate_pow, 
	(
	param0
	);
	ld.param.f64 	%fd7, [retval0];
	} // callseq 0
	setp.lt.s32 	%p131, %r1860, 0;
	neg.f64 	%fd9, %fd7;
	selp.f64 	%fd10, %fd9, %fd7, %p129;
	selp.f64 	%fd11, %fd10, %fd7, %p131;
	setp.eq.f32 	%p132, %f3, 0f00000000;
	selp.b32 	%r1861, %r1860, 0, %p129;
	or.b32  	%r1862, %r1861, 2146435072;
	selp.b32 	%r1863, %r1862, %r1861, %p128;
	mov.b32 	%r1864, 0;
	mov.b64 	%fd12, {%r1864, %r1863};
	selp.f64 	%fd13, %fd12, %fd11, %p132;
	add.f64 	%fd14, %fd6, 0d4010000000000000;
	{
	.reg .b32 %temp; 
	mov.b64 	{%temp, %r1865}, %fd14;
	}
	and.b32  	%r1866, %r1865, 2146435072;
	setp.eq.s32 	%p133, %r1866, 2146435072;
	setp.eq.f32 	%p134, %f3, 0f7F800000;
	selp.b32 	%r1867, %r1090, %r1089, %p1;
	selp.b32 	%r1868, %r1867, %r1089, %p131;
	mov.b64 	%fd15, {%r1864, %r1868};
	selp.f64 	%fd16, %fd15, %fd13, %p133;
	selp.f64 	%fd17, %fd16, %fd13, %p134;
	setp.eq.f32 	%p135, %f3, 0f3F800000;
	selp.f64 	%fd18, 0d3FF0000000000000, %fd17, %p135;
	max.f64 	%fd19, %fd18, %fd96;
	shr.u32 	%r1869, %r1990, 2;
	xor.b32  	%r1870, %r1869, %r1990;
	shl.b32 	%r1871, %r2561, 4;
	shl.b32 	%r1872, %r1870, 1;
	xor.b32  	%r1873, %r1872, %r1871;
	xor.b32  	%r1874, %r1873, %r1870;
	xor.b32  	%r2560, %r1874, %r2561;
	add.s32 	%r1875, %r2550, %r2560;
	add.s32 	%r1876, %r1875, -724874;
	cvt.rn.f32.u32 	%f4, %r1876;
	fma.rn.f32 	%f5, %f4, 0f2F800000, 0f2F000000;
	fma.rn.f32 	%f6, %f5, 0f40000000, 0f40000000;
	cvt.f64.f32 	%fd20, %f6;
	{
	.reg .b32 %temp; 
	mov.b64 	{%temp, %r1877}, %fd20;
	}
	{ // callseq 1, 0
	.param .b64 param0;
	st.param.f64 	[param0], %fd20;
	.param .b64 retval0;
	call.uni (retval0), 
	__internal_accurate_pow, 
	(
	param0
	);
	ld.param.f64 	%fd21, [retval0];
	} // callseq 1
	setp.lt.s32 	%p136, %r1877, 0;
	neg.f64 	%fd23, %fd21;
	selp.f64 	%fd24, %fd23, %fd21, %p129;
	selp.f64 	%fd25, %fd24, %fd21, %p136;
	setp.eq.f32 	%p137, %f6, 0f00000000;
	selp.b32 	%r1878, %r1877, 0, %p129;
	or.b32  	%r1879, %r1878, 2146435072;
	selp.b32 	%r1880, %r1879, %r1878, %p128;
	mov.b64 	%fd26, {%r1864, %r1880};
	selp.f64 	%fd27, %fd26, %fd25, %p137;
	add.f64 	%fd28, %fd20, 0d4010000000000000;
	{
	.reg .b32 %temp; 
	mov.b64 	{%temp, %r1881}, %fd28;
	}
	and.b32  	%r1882, %r1881, 2146435072;
	setp.eq.s32 	%p138, %r1882, 2146435072;
	setp.eq.f32 	%p139, %f6, 0f7F800000;
	selp.b32 	%r1883, %r1867, %r1089, %p136;
	mov.b64 	%fd29, {%r1864, %r1883};
	selp.f64 	%fd30, %fd29, %fd27, %p138;
	selp.f64 	%fd31, %fd30, %fd27, %p139;
	setp.eq.f32 	%p140, %f6, 0f3F800000;
	selp.f64 	%fd32, 0d3FF0000000000000, %fd31, %p140;
	max.f64 	%fd33, %fd32, %fd19;
	shr.u32 	%r1884, %r1989, 2;
	xor.b32  	%r1885, %r1884, %r1989;
	shl.b32 	%r1886, %r2560, 4;
	shl.b32 	%r1887, %r1885, 1;
	xor.b32  	%r1888, %r1887, %r1886;
	xor.b32  	%r1889, %r1888, %r1885;
	xor.b32  	%r2559, %r1889, %r2560;
	add.s32 	%r1890, %r2550, %r2559;
	add.s32 	%r1891, %r1890, -362437;
	cvt.rn.f32.u32 	%f7, %r1891;
	fma.rn.f32 	%f8, %f7, 0f2F800000, 0f2F000000;
	fma.rn.f32 	%f9, %f8, 0f40000000, 0f40000000;
	cvt.f64.f32 	%fd34, %f9;
	{
	.reg .b32 %temp; 
	mov.b64 	{%temp, %r1892}, %fd34;
	}
	{ // callseq 2, 0
	.param .b64 param0;
	st.param.f64 	[param0], %fd34;
	.param .b64 retval0;
	call.uni (retval0), 
	__internal_accurate_pow, 
	(
	param0
	);
	ld.param.f64 	%fd35, [retval0];
	} // callseq 2
	setp.lt.s32 	%p141, %r1892, 0;
	neg.f64 	%fd37, %fd35;
	selp.f64 	%fd38, %fd37, %fd35, %p129;
	selp.f64 	%fd39, %fd38, %fd35, %p141;
	setp.eq.f32 	%p142, %f9, 0f00000000;
	selp.b32 	%r1893, %r1892, 0, %p129;
	or.b32  	%r1894, %r1893, 2146435072;
	selp.b32 	%r1895, %r1894, %r1893, %p128;
	mov.b64 	%fd40, {%r1864, %r1895};
	selp.f64 	%fd41, %fd40, %fd39, %p142;
	add.f64 	%fd42, %fd34, 0d4010000000000000;
	{
	.reg .b32 %temp; 
	mov.b64 	{%temp, %r1896}, %fd42;
	}
	and.b32  	%r1897, %r1896, 2146435072;
	setp.eq.s32 	%p143, %r1897, 2146435072;
	setp.eq.f32 	%p144, %f9, 0f7F800000;
	selp.b32 	%r1898, %r1867, %r1089, %p141;
	mov.b64 	%fd43, {%r1864, %r1898};
	selp.f64 	%fd44, %fd43, %fd41, %p143;
	selp.f64 	%fd45, %fd44, %fd41, %p144;
	setp.eq.f32 	%p145, %f9, 0f3F800000;
	selp.f64 	%fd46, 0d3FF0000000000000, %fd45, %p145;
	max.f64 	%fd47, %fd46, %fd33;
	shr.u32 	%r1899, %r1988, 2;
	xor.b32  	%r1900, %r1899, %r1988;
	shl.b32 	%r1901, %r2559, 4;
	shl.b32 	%r1902, %r1900, 1;
	xor.b32  	%r1903, %r1902, %r1901;
	xor.b32  	%r1904, %r1903, %r1900;
	xor.b32  	%r1987, %r1904, %r2559;
	add.s32 	%r1905, %r2550, %r1987;
	cvt.rn.f32.u32 	%f10, %r1905;
	fma.rn.f32 	%f11, %f10, 0f2F800000, 0f2F000000;
	fma.rn.f32 	%f12, %f11, 0f40000000, 0f40000000;
	cvt.f64.f32 	%fd48, %f12;
	{
	.reg .b32 %temp; 
	mov.b64 	{%temp, %r1906}, %fd48;
	}
	{ // callseq 3, 0
	.param .b64 param0;
	st.param.f64 	[param0], %fd48;
	.param .b64 retval0;
	call.uni (retval0), 
	__internal_accurate_pow, 
	(
	param0
	);
	ld.param.f64 	%fd49, [retval0];
	} // callseq 3
	setp.lt.s32 	%p146, %r1906, 0;
	neg.f64 	%fd51, %fd49;
	selp.f64 	%fd52, %fd51, %fd49, %p129;
	selp.f64 	%fd53, %fd52, %fd49, %p146;
	setp.eq.f32 	%p147, %f12, 0f00000000;
	selp.b32 	%r1907, %r1906, 0, %p129;
	or.b32  	%r1908, %r1907, 2146435072;
	selp.b32 	%r1909, %r1908, %r1907, %p128;
	mov.b64 	%fd54, {%r1864, %r1909};
	selp.f64 	%fd55, %fd54, %fd53, %p147;
	add.f64 	%fd56, %fd48, 0d4010000000000000;
	{
	.reg .b32 %temp; 
	mov.b64 	{%temp, %r1910}, %fd56;
	}
	and.b32  	%r1911, %r1910, 2146435072;
	setp.eq.s32 	%p148, %r1911, 2146435072;
	setp.eq.f32 	%p149, %f12, 0f7F800000;
	selp.b32 	%r1912, %r1867, %r1089, %p146;
	mov.b64 	%fd57, {%r1864, %r1912};
	selp.f64 	%fd58, %fd57, %fd55, %p148;
	selp.f64 	%fd59, %fd58, %fd55, %p149;
	setp.eq.f32 	%p150, %f12, 0f3F800000;
	selp.f64 	%fd60, 0d3FF0000000000000, %fd59, %p150;
	max.f64 	%fd96, %fd60, %fd47;
	add.s32 	%r2556, %r2556, 4;
	add.s32 	%r2550, %r2550, 1449748;
	setp.ne.s32 	%p151, %r2556, 8192;
	mov.u32 	%r1988, %r2559;
	mov.u32 	%r1989, %r2560;
	mov.u32 	%r1990, %r2561;
	mov.u32 	%r1991, %r2562;
	@%p151 bra 	$L__BB0_231;
	add.s32 	%r2557, %r2543, -1325883392;
	mov.b32 	%r2563, 0;
	mov.u32 	%r2564, %r2563;
$L__BB0_233:
	mov.u32 	%r1991, %r1987;
	setp.lt.s32 	%p152, %r1087, 0;
	setp.eq.s32 	%p153, %r1088, 1072693248;
	shr.u32 	%r1914, %r2562, 2;
	xor.b32  	%r1915, %r1914, %r2562;
	shl.b32 	%r1916, %r1991, 4;
	shl.b32 	%r1917, %r1915, 1;
	xor.b32  	%r1918, %r1917, %r1916;
	xor.b32  	%r1919, %r1918, %r1915;
	xor.b32  	%r1990, %r1919, %r1991;
	add.s32 	%r1920, %r2557, %r1990;
	add.s32 	%r1921, %r1920, 362437;
	cvt.rn.f32.u32 	%f13, %r1921;
	fma.rn.f32 	%f14, %f13, 0f2F800000, 0f2F000000;
	fma.rn.f32 	%f15, %f14, 0f40000000, 0f40000000;
	cvt.f64.f32 	%fd61, %f15;
	shr.u32 	%r1922, %r2561, 2;
	xor.b32  	%r1923, %r1922, %r2561;
	shl.b32 	%r1924, %r1990, 4;
	shl.b32 	%r1925, %r1923, 1;
	xor.b32  	%r1926, %r1925, %r1924;
	xor.b32  	%r1927, %r1926, %r1923;
	xor.b32  	%r1989, %r1927, %r1990;
	add.s32 	%r1928, %r2557, %r1989;
	add.s32 	%r1929, %r1928, 724874;
	cvt.rn.f32.u32 	%f16, %r1929;
	fma.rn.f32 	%f17, %f16, 0f2F800000, 0f2F000000;
	cvt.f64.f32 	%fd62, %f17;
	mul.f64 	%fd63, %fd96, %fd62;
	{
	.reg .b32 %temp; 
	mov.b64 	{%temp, %r1930}, %fd61;
	}
	{ // callseq 4, 0
	.param .b64 param0;
	st.param.f64 	[param0], %fd61;
	.param .b64 retval0;
	call.uni (retval0), 
	__internal_accurate_pow, 
	(
	param0
	);
	ld.param.f64 	%fd64, [retval0];
	} // callseq 4
	setp.lt.s32 	%p155, %r1930, 0;
	neg.f64 	%fd66, %fd64;
	selp.f64 	%fd67, %fd66, %fd64, %p153;
	selp.f64 	%fd68, %fd67, %fd64, %p155;
	setp.eq.f32 	%p156, %f15, 0f00000000;
	selp.b32 	%r1931, %r1930, 0, %p153;
	or.b32  	%r1932, %r1931, 2146435072;
	selp.b32 	%r1933, %r1932, %r1931, %p152;
	mov.b32 	%r1934, 0;
	mov.b64 	%fd69, {%r1934, %r1933};
	selp.f64 	%fd70, %fd69, %fd68, %p156;
	add.f64 	%fd71, %fd61, 0d4010000000000000;
	{
	.reg .b32 %temp; 
	mov.b64 	{%temp, %r1935}, %fd71;
	}
	and.b32  	%r1936, %r1935, 2146435072;
	setp.eq.s32 	%p157, %r1936, 2146435072;
	setp.eq.f32 	%p158, %f15, 0f7F800000;
	selp.b32 	%r1938, %r1867, %r1089, %p155;
	mov.b64 	%fd72, {%r1934, %r1938};
	selp.f64 	%fd73, %fd72, %fd70, %p158;
	selp.f64 	%fd74, %fd73, %fd70, %p157;
	setp.eq.f32 	%p159, %f15, 0f3F800000;
	selp.f64 	%fd75, 0d3FF0000000000000, %fd74, %p159;
	setp.le.f64 	%p160, %fd63, %fd75;
	selp.u32 	%r1939, 1, 0, %p160;
	add.s32 	%r1940, %r2564, %r1939;
	shr.u32 	%r1941, %r2560, 2;
	xor.b32  	%r1942, %r1941, %r2560;
	shl.b32 	%r1943, %r1989, 4;
	shl.b32 	%r1944, %r1942, 1;
	xor.b32  	%r1945, %r1944, %r1943;
	xor.b32  	%r1946, %r1945, %r1942;
	xor.b32  	%r1988, %r1946, %r1989;
	add.s32 	%r1947, %r2557, %r1988;
	add.s32 	%r1948, %r1947, 1087311;
	cvt.rn.f32.u32 	%f18, %r1948;
	fma.rn.f32 	%f19, %f18, 0f2F800000, 0f2F000000;
	fma.rn.f32 	%f20, %f19, 0f40000000, 0f40000000;
	cvt.f64.f32 	%fd76, %f20;
	shr.u32 	%r1949, %r2559, 2;
	xor.b32  	%r1950, %r1949, %r2559;
	shl.b32 	%r1951, %r1988, 4;
	shl.b32 	%r1952, %r1950, 1;
	xor.b32  	%r1953, %r1952, %r1951;
	xor.b32  	%r1954, %r1953, %r1950;
	xor.b32  	%r1987, %r1954, %r1988;
	add.s32 	%r2557, %r2557, 1449748;
	add.s32 	%r1955, %r1987, %r2557;
	cvt.rn.f32.u32 	%f21, %r1955;
	fma.rn.f32 	%f22, %f21, 0f2F800000, 0f2F000000;
	cvt.f64.f32 	%fd77, %f22;
	mul.f64 	%fd78, %fd96, %fd77;
	{
	.reg .b32 %temp; 
	mov.b64 	{%temp, %r1956}, %fd76;
	}
	{ // callseq 5, 0
	.param .b64 param0;
	st.param.f64 	[param0], %fd76;
	.param .b64 retval0;
	call.uni (retval0), 
	__internal_accurate_pow, 
	(
	param0
	);
	ld.param.f64 	%fd79, [retval0];
	} // callseq 5
	setp.lt.s32 	%p161, %r1956, 0;
	neg.f64 	%fd81, %fd79;
	selp.f64 	%fd82, %fd81, %fd79, %p153;
	selp.f64 	%fd83, %fd82, %fd79, %p161;
	setp.eq.f32 	%p162, %f20, 0f00000000;
	selp.b32 	%r1957, %r1956, 0, %p153;
	or.b32  	%r1958, %r1957, 2146435072;
	selp.b32 	%r1959, %r1958, %r1957, %p152;
	mov.b64 	%fd84, {%r1934, %r1959};
	selp.f64 	%fd85, %fd84, %fd83, %p162;
	add.f64 	%fd86, %fd76, 0d4010000000000000;
	{
	.reg .b32 %temp; 
	mov.b64 	{%temp, %r1960}, %fd86;
	}
	and.b32  	%r1961, %r1960, 2146435072;
	setp.eq.s32 	%p163, %r1961, 2146435072;
	setp.eq.f32 	%p164, %f20, 0f7F800000;
	selp.b32 	%r1962, %r1867, %r1089, %p161;
	mov.b64 	%fd87, {%r1934, %r1962};
	selp.f64 	%fd88, %fd87, %fd85, %p164;
	selp.f64 	%fd89, %fd88, %fd85, %p163;
	setp.eq.f32 	%p165, %f20, 0f3F800000;
	selp.f64 	%fd90, 0d3FF0000000000000, %fd89, %p165;
	setp.le.f64 	%p166, %fd78, %fd90;
	selp.u32 	%r1963, 1, 0, %p166;
	add.s32 	%r2564, %r1940, %r1963;
	add.s32 	%r2563, %r2563, 2;
	setp.ne.s32 	%p167, %r2563, 8192;
	mov.u32 	%r2559, %r1988;
	mov.u32 	%r2560, %r1989;
	mov.u32 	%r2561, %r1990;
	mov.u32 	%r2562, %r1991;
	@%p167 bra 	$L__BB0_233;
	cvt.rn.f64.u32 	%fd91, %r2564;
	mul.f64 	%fd92, %fd91, 0d3F20000000000000;
	add.f64 	%fd93, %fd96, %fd96;
	mul.f64 	%fd94, %fd93, %fd92;
	mul.wide.u32 	%rd43, %r2549, 8;
	add.s64 	%rd44, %rd17, %rd43;
	st.global.f64 	[%rd44], %fd94;
	add.s32 	%r2549, %r2549, 1;
	setp.ne.s32 	%p168, %r2549, 100;
	add.s32 	%r2543, %r2543, 317317120;
	@%p168 bra 	$L__BB0_230;
	ret;

}
.func  (.param .b64 func_retval0) __internal_accurate_pow(
	.param .b64 __internal_accurate_pow_param_0
)
{
	.reg .pred 	%p<8>;
	.reg .b32 	%r<49>;
	.reg .b32 	%f<3>;
	.reg .b64 	%fd<109>;

	ld.param.f64 	%fd10, [__internal_accurate_pow_param_0];
	{
	.reg .b32 %temp; 
	mov.b64 	{%temp, %r46}, %fd10;
	}
	{
	.reg .b32 %temp; 
	mov.b64 	{%r45, %temp}, %fd10;
	}
	shr.u32 	%r47, %r46, 20;
	setp.gt.u32 	%p1, %r46, 1048575;
	@%p1 bra 	$L__BB1_2;
	mul.f64 	%fd11, %fd10, 0d4350000000000000;
	{
	.reg .b32 %temp; 
	mov.b64 	{%temp, %r46}, %fd11;
	}
	{
	.reg .b32 %temp; 
	mov.b64 	{%r45, %temp}, %fd11;
	}
	shr.u32 	%r16, %r46, 20;
	add.s32 	%r47, %r16, -54;
$L__BB1_2:
	add.s32 	%r48, %r47, -1023;
	and.b32  	%r17, %r46, -2146435073;
	or.b32  	%r18, %r17, 1072693248;
	mov.b64 	%fd107, {%r45, %r18};
	setp.lt.u32 	%p2, %r18, 1073127583;
	@%p2 bra 	$L__BB1_4;
	{
	.reg .b32 %temp; 
	mov.b64 	{%r19, %temp}, %fd107;
	}
	{
	.reg .b32 %temp; 
	mov.b64 	{%temp, %r20}, %fd107;
	}
	add.s32 	%r21, %r20, -1048576;
	mov.b64 	%fd107, {%r19, %r21};
	add.s32 	%r48, %r47, -1022;
$L__BB1_4:
	add.f64 	%fd12, %fd107, 0dBFF0000000000000;
	add.f64 	%fd13, %fd107, 0d3FF0000000000000;
	rcp.approx.ftz.f64 	%fd14, %fd13;
	neg.f64 	%fd15, %fd13;
	fma.rn.f64 	%fd16, %fd15, %fd14, 0d3FF0000000000000;
	fma.rn.f64 	%fd17, %fd16, %fd16, %fd16;
	fma.rn.f64 	%fd18, %fd17, %fd14, %fd14;
	mul.f64 	%fd19, %fd12, %fd18;
	fma.rn.f64 	%fd20, %fd12, %fd18, %fd19;
	mul.f64 	%fd21, %fd20, %fd20;
	fma.rn.f64 	%fd22, %fd21, 0d3EB0F5FF7D2CAFE2, 0d3ED0F5D241AD3B5A;
	fma.rn.f64 	%fd23, %fd22, %fd21, 0d3EF3B20A75488A3F;
	fma.rn.f64 	%fd24, %fd23, %fd21, 0d3F1745CDE4FAECD5;
	fma.rn.f64 	%fd25, %fd24, %fd21, 0d3F3C71C7258A578B;
	fma.rn.f64 	%fd26, %fd25, %fd21, 0d3F6249249242B910;
	fma.rn.f64 	%fd27, %fd26, %fd21, 0d3F89999999999DFB;
	sub.f64 	%fd28, %fd12, %fd20;
	add.f64 	%fd29, %fd28, %fd28;
	neg.f64 	%fd30, %fd20;
	fma.rn.f64 	%fd31, %fd30, %fd12, %fd29;
	mul.f64 	%fd32, %fd18, %fd31;
	fma.rn.f64 	%fd33, %fd21, %fd27, 0d3FB5555555555555;
	mov.f64 	%fd34, 0d3FB5555555555555;
	sub.f64 	%fd35, %fd34, %fd33;
	fma.rn.f64 	%fd36, %fd21, %fd27, %fd35;
	add.f64 	%fd37, %fd36, 0dBC46A4CB00B9E7B0;
	add.f64 	%fd38, %fd33, %fd37;
	sub.f64 	%fd39, %fd33, %fd38;
	add.f64 	%fd40, %fd37, %fd39;
	mul.rn.f64 	%fd41, %fd20, %fd20;
	neg.f64 	%fd42, %fd41;
	fma.rn.f64 	%fd43, %fd20, %fd20, %fd42;
	{
	.reg .b32 %temp; 
	mov.b64 	{%r22, %temp}, %fd32;
	}
	{
	.reg .b32 %temp; 
	mov.b64 	{%temp, %r23}, %fd32;
	}
	add.s32 	%r24, %r23, 1048576;
	mov.b64 	%fd44, {%r22, %r24};
	fma.rn.f64 	%fd45, %fd20, %fd44, %fd43;
	mul.rn.f64 	%fd46, %fd41, %fd20;
	neg.f64 	%fd47, %fd46;
	fma.rn.f64 	%fd48, %fd41, %fd20, %fd47;
	fma.rn.f64 	%fd49, %fd41, %fd32, %fd48;
	fma.rn.f64 	%fd50, %fd45, %fd20, %fd49;
	mul.rn.f64 	%fd51, %fd38, %fd46;
	neg.f64 	%fd52, %fd51;
	fma.rn.f64 	%fd53, %fd38, %fd46, %fd52;
	fma.rn.f64 	%fd54, %fd38, %fd50, %fd53;
	fma.rn.f64 	%fd55, %fd40, %fd46, %fd54;
	add.f64 	%fd56, %fd51, %fd55;
	sub.f64 	%fd57, %fd51, %fd56;
	add.f64 	%fd58, %fd55, %fd57;
	add.f64 	%fd59, %fd20, %fd56;
	sub.f64 	%fd60, %fd20, %fd59;
	add.f64 	%fd61, %fd56, %fd60;
	add.f64 	%fd62, %fd58, %fd61;
	add.f64 	%fd63, %fd32, %fd62;
	add.f64 	%fd64, %fd59, %fd63;
	sub.f64 	%fd65, %fd59, %fd64;
	add.f64 	%fd66, %fd63, %fd65;
	xor.b32  	%r25, %r48, -2147483648;
	mov.b32 	%r26, 1127219200;
	mov.b64 	%fd67, {%r25, %r26};
	mov.b32 	%r27, -2147483648;
	mov.b64 	%fd68, {%r27, %r26};
	sub.f64 	%fd69, %fd67, %fd68;
	fma.rn.f64 	%fd70, %fd69, 0d3FE62E42FEFA39EF, %fd64;
	fma.rn.f64 	%fd71, %fd69, 0dBFE62E42FEFA39EF, %fd70;
	sub.f64 	%fd72, %fd71, %fd64;
	sub.f64 	%fd73, %fd66, %fd72;
	fma.rn.f64 	%fd74, %fd69, 0d3C7ABC9E3B39803F, %fd73;
	add.f64 	%fd75, %fd70, %fd74;
	sub.f64 	%fd76, %fd70, %fd75;
	add.f64 	%fd77, %fd74, %fd76;
	mov.f64 	%fd78, 0d4010000000000000;
	{
	.reg .b32 %temp; 
	mov.b64 	{%temp, %r28}, %fd78;
	}
	{
	.reg .b32 %temp; 
	mov.b64 	{%r29, %temp}, %fd78;
	}
	shl.b32 	%r30, %r28, 1;
	setp.gt.u32 	%p3, %r30, -33554433;
	and.b32  	%r31, %r28, -15728641;
	selp.b32 	%r32, %r31, %r28, %p3;
	mov.b64 	%fd79, {%r29, %r32};
	mul.rn.f64 	%fd80, %fd75, %fd79;
	neg.f64 	%fd81, %fd80;
	fma.rn.f64 	%fd82, %fd75, %fd79, %fd81;
	fma.rn.f64 	%fd83, %fd77, %fd79, %fd82;
	add.f64 	%fd4, %fd80, %fd83;
	sub.f64 	%fd84, %fd80, %fd4;
	add.f64 	%fd5, %fd83, %fd84;
	fma.rn.f64 	%fd85, %fd4, 0d3FF71547652B82FE, 0d4338000000000000;
	{
	.reg .b32 %temp; 
	mov.b64 	{%r13, %temp}, %fd85;
	}
	mov.f64 	%fd86, 0dC338000000000000;
	add.rn.f64 	%fd87, %fd85, %fd86;
	fma.rn.f64 	%fd88, %fd87, 0dBFE62E42FEFA39EF, %fd4;
	fma.rn.f64 	%fd89, %fd87, 0dBC7ABC9E3B39803F, %fd88;
	fma.rn.f64 	%fd90, %fd89, 0d3E5ADE1569CE2BDF, 0d3E928AF3FCA213EA;
	fma.rn.f64 	%fd91, %fd90, %fd89, 0d3EC71DEE62401315;
	fma.rn.f64 	%fd92, %fd91, %fd89, 0d3EFA01997C89EB71;
	fma.rn.f64 	%fd93, %fd92, %fd89, 0d3F2A01A014761F65;
	fma.rn.f64 	%fd94, %fd93, %fd89, 0d3F56C16C1852B7AF;
	fma.rn.f64 	%fd95, %fd94, %fd89, 0d3F81111111122322;
	fma.rn.f64 	%fd96, %fd95, %fd89, 0d3FA55555555502A1;
	fma.rn.f64 	%fd97, %fd96, %fd89, 0d3FC5555555555511;
	fma.rn.f64 	%fd98, %fd97, %fd89, 0d3FE000000000000B;
	fma.rn.f64 	%fd99, %fd98, %fd89, 0d3FF0000000000000;
	fma.rn.f64 	%fd100, %fd99, %fd89, 0d3FF0000000000000;
	{
	.reg .b32 %temp; 
	mov.b64 	{%r14, %temp}, %fd100;
	}
	{
	.reg .b32 %temp; 
	mov.b64 	{%temp, %r15}, %fd100;
	}
	shl.b32 	%r33, %r13, 20;
	add.s32 	%r34, %r33, %r15;
	mov.b64 	%fd108, {%r14, %r34};
	{
	.reg .b32 %temp; 
	mov.b64 	{%temp, %r35}, %fd4;
	}
	mov.b32 	%f2, %r35;
	abs.f32 	%f1, %f2;
	setp.lt.f32 	%p4, %f1, 0f4086232B;
	@%p4 bra 	$L__BB1_7;
	setp.lt.f64 	%p5, %fd4, 0d0000000000000000;
	add.f64 	%fd101, %fd4, 0d7FF0000000000000;
	selp.f64 	%fd108, 0d0000000000000000, %fd101, %p5;
	setp.geu.f32 	%p6, %f1, 0f40874800;
	@%p6 bra 	$L__BB1_7;
	shr.u32 	%r36, %r13, 31;
	add.s32 	%r37, %r13, %r36;
	shr.s32 	%r38, %r37, 1;
	shl.b32 	%r39, %r38, 20;
	add.s32 	%r40, %r15, %r39;
	mov.b64 	%fd102, {%r14, %r40};
	sub.s32 	%r41, %r13, %r38;
	shl.b32 	%r42, %r41, 20;
	add.s32 	%r43, %r42, 1072693248;
	mov.b32 	%r44, 0;
	mov.b64 	%fd103, {%r44, %r43};
	mul.f64 	%fd108, %fd103, %fd102;
$L__BB1_7:
	abs.f64 	%fd104, %fd108;
	setp.eq.f64 	%p7, %fd104, 0d7FF0000000000000;
	fma.rn.f64 	%fd105, %fd108, %fd5, %fd108;
	selp.f64 	%fd106, %fd108, %fd105, %p7;
	st.param.f64 	[func_retval0], %fd106;
	ret;

}


// ===== COMPILED SASS (sm_100) =====

	.target	sm_100

	.elftype	@"ET_EXEC"


//--------------------- .note.nv.tkinfo           --------------------------
	.section	.note.nv.tkinfo,"",@"SHT_NOTE"
	.sectionflags	@"SHF_NOTE_NV_TKINFO"
	.tkinfo
        /*0018*/ 	.word	0x00000002
        /*0030*/ 	.string	""
        /*0030*/ 	.string	"ptxas"
        /*0030*/ 	.string	"Cuda compilation tools, release 13.0, V13.0.88"
        /*0030*/ 	.string	"Build cuda_13.0.r13.0/compiler.36424714_0"
        /*0030*/ 	.string	"-arch sm_100 -m 64 "



//--------------------- .note.nv.cuinfo           --------------------------
	.section	.note.nv.cuinfo,"",@"SHT_NOTE"
	.sectionflags	@"SHF_NOTE_NV_CUINFO"
        /*0018*/ 	.short	0x0002
        /*001a*/ 	.short	0x0064
        /*001c*/ 	.short	0x0082
	.zero		2


//--------------------- .nv.info                  --------------------------
	.section	.nv.info,"",@"SHT_CUDA_INFO"
	.align	4


	//----- nvinfo : EIATTR_REGCOUNT
	.align		4
        /*0000*/ 	.byte	0x04, 0x2f
        /*0002*/ 	.short	(.L_10 - .L_9)
	.align		4
.L_9:
        /*0004*/ 	.word	index@(_Z2MCPd)
        /*0008*/ 	.word	0x0000002a


	//----- nvinfo : EIATTR_FRAME_SIZE
	.align		4
.L_10:
        /*000c*/ 	.byte	0x04, 0x11
        /*000e*/ 	.short	(.L_12 - .L_11)
	.align		4
.L_11:
        /*0010*/ 	.word	index@($_Z2MCPd$__internal_accurate_pow)
        /*0014*/ 	.word	0x00000030


	//----- nvinfo : EIATTR_FRAME_SIZE
	.align		4
.L_12:
        /*0018*/ 	.byte	0x04, 0x11
        /*001a*/ 	.short	(.L_14 - .L_13)
	.align		4
.L_13:
        /*001c*/ 	.word	index@(_Z2MCPd)
        /*0020*/ 	.word	0x00000030


	//----- nvinfo : EIATTR_MIN_STACK_SIZE
	.align		4
.L_14:
        /*0024*/ 	.byte	0x04, 0x12
        /*0026*/ 	.short	(.L_16 - .L_15)
	.align		4
.L_15:
        /*0028*/ 	.word	index@(_Z2MCPd)
        /*002c*/ 	.word	0x00000030
.L_16:


//--------------------- .nv.compat                --------------------------
	.section	.nv.compat,"",@"SHT_CUDA_COMPAT_INFO"
	.align	4
        /*0000*/ 	.byte	0x02, 0x09, 0x00, 0x00, 0x02, 0x02, 0x01, 0x00, 0x02, 0x05, 0x05, 0x00, 0x03, 0x07, 0x01, 0x01
        /*0010*/ 	.byte	0x02, 0x03, 0x00, 0x00, 0x02, 0x06, 0x01, 0x00, 0x04, 0x0b, 0x08, 0x00, 0x01, 0x00, 0x00, 0x00
        /*0020*/ 	.byte	0x00, 0x00, 0x00, 0x00


//--------------------- .nv.info._Z2MCPd          --------------------------
	.section	.nv.info._Z2MCPd,"",@"SHT_CUDA_INFO"
	.sectionflags	@""
	.align	4


	//----- nvinfo : EIATTR_CUDA_API_VERSION
	.align		4
        /*0000*/ 	.byte	0x04, 0x37
        /*0002*/ 	.short	(.L_18 - .L_17)
.L_17:
        /*0004*/ 	.word	0x00000082


	//----- nvinfo : EIATTR_KPARAM_INFO
	.align		4
.L_18:
        /*0008*/ 	.byte	0x04, 0x17
        /*000a*/ 	.short	(.L_20 - .L_19)
.L_19:
        /*000c*/ 	.word	0x00000000
        /*0010*/ 	.short	0x0000
        /*0012*/ 	.short	0x0000
        /*0014*/ 	.byte	0x00, 0xf5, 0x21, 0x00


	//----- nvinfo : EIATTR_SPARSE_MMA_MASK
	.align		4
.L_20:
        /*0018*/ 	.byte	0x03, 0x50
        /*001a*/ 	.short	0x0000


	//----- nvinfo : EIATTR_MAXREG_COUNT
	.align		4
        /*001c*/ 	.byte	0x03, 0x1b
        /*001e*/ 	.short	0x00ff


	//----- nvinfo : EIATTR_MERCURY_ISA_VERSION
	.align		4
        /*0020*/ 	.byte	0x03, 0x5f
        /*0022*/ 	.short	0x0101


	//----- nvinfo : EIATTR_VRC_CTA_INIT_COUNT
	.align		4
        /*0024*/ 	.byte	0x02, 0x4a
	.zero		1
	.zero		1


	//----- nvinfo : EIATTR_EXIT_INSTR_OFFSETS
	.align		4
        /*0028*/ 	.byte	0x04, 0x1c
        /*002a*/ 	.short	(.L_22 - .L_21)


	//   ....[0]....
.L_21:
        /*002c*/ 	.word	0x00005d90


	//----- nvinfo : EIATTR_CRS_STACK_SIZE
	.align		4
.L_22:
        /*0030*/ 	.byte	0x04, 0x1e
        /*0032*/ 	.short	(.L_24 - .L_23)
.L_23:
        /*0034*/ 	.word	0x00000000


	//----- nvinfo : EIATTR_CBANK_PARAM_SIZE
	.align		4
.L_24:
        /*0038*/ 	.byte	0x03, 0x19
        /*003a*/ 	.short	0x0008


	//----- nvinfo : EIATTR_PARAM_CBANK
	.align		4
        /*003c*/ 	.byte	0x04, 0x0a
        /*003e*/ 	.short	(.L_26 - .L_25)
	.align		4
.L_25:
        /*0040*/ 	.word	index@(.nv.constant0._Z2MCPd)
        /*0044*/ 	.short	0x0380
        /*0046*/ 	.short	0x0008


	//----- nvinfo : EIATTR_SW_WAR
	.align		4
.L_26:
        /*0048*/ 	.byte	0x04, 0x36
        /*004a*/ 	.short	(.L_28 - .L_27)
.L_27:
        /*004c*/ 	.word	0x00000008
.L_28:


//--------------------- .nv.callgraph             --------------------------
	.section	.nv.callgraph,"",@"SHT_CUDA_CALLGRAPH"
	.align	4
	.sectionentsize	8
	.align		4
        /*0000*/ 	.word	0x00000000
	.align		4
        /*0004*/ 	.word	0xffffffff
	.align		4
        /*0008*/ 	.word	0x00000000
	.align		4
        /*000c*/ 	.word	0xfffffffe
	.align		4
        /*0010*/ 	.word	0x00000000
	.align		4
        /*0014*/ 	.word	0xfffffffd
	.align		4
        /*0018*/ 	.word	0x00000000
	.align		4
        /*001c*/ 	.word	0xfffffffc


//--------------------- .nv.constant4             --------------------------
	.section	.nv.constant4,"a",@progbits
	.align	8
	.align		8
.nv.constant4:
        /*0000*/ 	.dword	precalc_xorwow_matrix
	.align		8
        /*0008*/ 	.dword	precalc_xorwow_offset_matrix
	.align		8
        /*0010*/ 	.dword	mrg32k3aM1
	.align		8
        /*0018*/ 	.dword	mrg32k3aM2
	.align		8
        /*0020*/ 	.dword	mrg32k3aM1SubSeq
	.align		8
        /*0028*/ 	.dword	mrg32k3aM2SubSeq
	.align		8
        /*0030*/ 	.dword	mrg32k3aM1Seq
	.align		8
        /*0038*/ 	.dword	mrg32k3aM2Seq


//--------------------- .nv.constant3             --------------------------
	.section	.nv.constant3,"a",@progbits
	.align	8
.nv.constant3:
	.type		__cr_lgamma_table,@object
	.size		__cr_lgamma_table,(.L_8 - __cr_lgamma_table)
__cr_lgamma_table:
        /*0000*/ 	.byte	0x00, 0x00, 0x00, 0x00, 0x00, 0x00, 0x00, 0x00, 0x00, 0x00, 0x00, 0x00, 0x00, 0x00, 0x00, 0x00
        /*0010*/ 	.byte	0xef, 0x39, 0xfa, 0xfe, 0x42, 0x2e, 0xe6, 0x3f, 0x02, 0x20, 0x2a, 0xfa, 0x0b, 0xab, 0xfc, 0x3f
        /*0020*/ 	.byte	0xf9, 0x2c, 0x92, 0x7c, 0xa7, 0x6c, 0x09, 0x40, 0xc9, 0x79, 0x44, 0x3c, 0x64, 0x26, 0x13, 0x40
        /*0030*/ 	.byte	0xca, 0x01, 0xcf, 0x3a, 0x27, 0x51, 0x1a, 0x40, 0x30, 0xcc, 0x2d, 0xf3, 0xe1, 0x0c, 0x21, 0x40
        /*0040*/ 	.byte	0x0d, 0xb7, 0xfc, 0x82, 0x8e, 0x35, 0x25, 0x40
.L_8:


//--------------------- .text._Z2MCPd             --------------------------
	.section	.text._Z2MCPd,"ax",@progbits
	.align	128
        .global         _Z2MCPd
        .type           _Z2MCPd,@function
        .size           _Z2MCPd,(.L_x_30 - _Z2MCPd)
        .other          _Z2MCPd,@"STO_CUDA_ENTRY STV_DEFAULT"
_Z2MCPd:
.text._Z2MCPd:
[----:B------:R-:W0:Y:S01]  /*0000*/  LDC R1, c[0x0][0x37c] ;  /* 0x0000df00ff017b82 */ /* 0x000e220000000800 */
[----:B------:R-:W1:Y:S07]  /*0010*/  S2R R6, SR_TID.X ;  /* 0x0000000000067919 */ /* 0x000e6e0000002100 */
[----:B------:R-:W1:Y:S01]  /*0020*/  S2UR UR4, SR_CTAID.X ;  /* 0x00000000000479c3 */ /* 0x000e620000002500 */
[----:B0-----:R-:W-:Y:S01]  /*0030*/  VIADD R1, R1, 0xffffffd0 ;  /* 0xffffffd001017836 */ /* 0x001fe20000000000 */
[----:B------:R-:W0:Y:S01]  /*0040*/  LDCU.64 UR8, c[0x0][0x358] ;  /* 0x00006b00ff0877ac */ /* 0x000e220008000a00 */
[----:B------:R-:W-:Y:S01]  /*0050*/  IMAD.MOV.U32 R8, RZ, RZ, 0x47fd28b2 ;  /* 0x47fd28b2ff087424 */ /* 0x000fe200078e00ff */
[----:B------:R-:W-:Y:S01]  /*0060*/  BSSY.RECONVERGENT B0, `(.L_x_0) ;  /* 0x0000269000007945 */ /* 0x000fe20003800200 */
[----:B------:R-:W-:Y:S01]  /*0070*/  IMAD.MOV.U32 R9, RZ, RZ, 0x756219af ;  /* 0x756219afff097424 */ /* 0x000fe200078e00ff */
[----:B------:R-:W-:Y:S01]  /*0080*/  R2UR UR11, R1 ;  /* 0x00000000010b72ca */ /* 0x000fe200000e0000 */
[----:B------:R-:W-:Y:S01]  /*0090*/  IMAD.MOV.U32 R10, RZ, RZ, 0x7b9c197f ;  /* 0x7b9c197fff0a7424 */ /* 0x000fe200078e00ff */
[----:B------:R-:W1:Y:S01]  /*00a0*/  LDC R3, c[0x0][0x360] ;  /* 0x0000d800ff037b82 */ /* 0x000e620000000800 */
[----:B------:R-:W-:Y:S01]  /*00b0*/  IMAD.MOV.U32 R11, RZ, RZ, -0x75bd8fc ;  /* 0xf8a42704ff0b7424 */ /* 0x000fe200078e00ff */
[----:B------:R2:W-:Y:S01]  /*00c0*/  STL.64 [R1], R8 ;  /* 0x0000000801007387 */ /* 0x0005e20000100a00 */
[----:B------:R-:W-:-:S02]  /*00d0*/  IMAD.MOV.U32 R12, RZ, RZ, -0x23270784 ;  /* 0xdcd8f87cff0c7424 */ /* 0x000fc400078e00ff */
[----:B------:R-:W-:Y:S01]  /*00e0*/  IMAD.MOV.U32 R13, RZ, RZ, 0x6e5e8bb3 ;  /* 0x6e5e8bb3ff0d7424 */ /* 0x000fe200078e00ff */
[----:B------:R2:W-:Y:S01]  /*00f0*/  STL.64 [R1+0x8], R10 ;  /* 0x0000080a01007387 */ /* 0x0005e20000100a00 */
[----:B------:R-:W-:Y:S02]  /*0100*/  IMAD.MOV.U32 R0, RZ, RZ, 0x756219af ;  /* 0x756219afff007424 */ /* 0x000fe400078e00ff */
[----:B------:R-:W-:Y:S01]  /*0110*/  IMAD.MOV.U32 R5, RZ, RZ, -0x75bd8fc ;  /* 0xf8a42704ff057424 */ /* 0x000fe200078e00ff */
[----:B------:R2:W-:Y:S01]  /*0120*/  STL.64 [R1+0x10], R12 ;  /* 0x0000100c01007387 */ /* 0x0005e20000100a00 */
[----:B------:R-:W-:Y:S02]  /*0130*/  IMAD.MOV.U32 R4, RZ, RZ, 0x7b9c197f ;  /* 0x7b9c197fff047424 */ /* 0x000fe400078e00ff */
[----:B------:R-:W-:Y:S02]  /*0140*/  IMAD.MOV.U32 R2, RZ, RZ, -0x23270784 ;  /* 0xdcd8f87cff027424 */ /* 0x000fe400078e00ff */
[----:B-1----:R-:W-:-:S02]  /*0150*/  IMAD R6, R3, UR4, R6 ;  /* 0x0000000403067c24 */ /* 0x002fc4000f8e0206 */
[----:B------:R-:W-:-:S03]  /*0160*/  IMAD.MOV.U32 R3, RZ, RZ, 0x6e5e8bb3 ;  /* 0x6e5e8bb3ff037424 */ /* 0x000fc600078e00ff */
[----:B------:R-:W-:-:S13]  /*0170*/  ISETP.NE.AND P0, PT, R6, RZ, PT ;  /* 0x000000ff0600720c */ /* 0x000fda0003f05270 */
[----:B0-2---:R-:W-:Y:S05]  /*0180*/  @!P0 BRA `(.L_x_1) ;  /* 0x0000002400588947 */ /* 0x005fea0003800000 */
[--C-:B------:R-:W-:Y:S01]  /*0190*/  SHF.R.S32.HI R8, RZ, 0x1f, R6.reuse ;  /* 0x0000001fff087819 */ /* 0x100fe20000011406 */
[----:B------:R-:W-:Y:S02]  /*01a0*/  IMAD.MOV.U32 R9, RZ, RZ, R6 ;  /* 0x000000ffff097224 */ /* 0x000fe400078e0006 */
[----:B------:R-:W-:Y:S02]  /*01b0*/  IMAD.MOV.U32 R12, RZ, RZ, RZ ;  /* 0x000000ffff0c7224 */ /* 0x000fe400078e00ff */
[----:B------:R-:W-:Y:S02]  /*01c0*/  IMAD.MOV.U32 R0, RZ, RZ, 0x756219af ;  /* 0x756219afff007424 */ /* 0x000fe400078e00ff */
[----:B------:R-:W-:Y:S02]  /*01d0*/  IMAD.MOV.U32 R4, RZ, RZ, 0x7b9c197f ;  /* 0x7b9c197fff047424 */ /* 0x000fe400078e00ff */
[----:B------:R-:W-:Y:S02]  /*01e0*/  IMAD.MOV.U32 R5, RZ, RZ, -0x75bd8fc ;  /* 0xf8a42704ff057424 */ /* 0x000fe400078e00ff */
[----:B------:R-:W-:-:S02]  /*01f0*/  IMAD.MOV.U32 R2, RZ, RZ, -0x23270784 ;  /* 0xdcd8f87cff027424 */ /* 0x000fc400078e00ff */
[----:B------:R-:W-:-:S07]  /*0200*/  IMAD.MOV.U32 R3, RZ, RZ, 0x6e5e8bb3 ;  /* 0x6e5e8bb3ff037424 */ /* 0x000fce00078e00ff */
.L_x_10:
[----:B------:R-:W-:Y:S01]  /*0210*/  LOP3.LUT R22, R9, 0x3, RZ, 0xc0, !PT ;  /* 0x0000000309167812 */ /* 0x000fe200078ec0ff */
[----:B------:R-:W-:Y:S03]  /*0220*/  BSSY.RECONVERGENT B1, `(.L_x_2) ;  /* 0x0000246000017945 */ /* 0x000fe60003800200 */
[----:B------:R-:W-:-:S04]  /*0230*/  ISETP.NE.U32.AND P0, PT, R22, RZ, PT ;  /* 0x000000ff1600720c */ /* 0x000fc80003f05070 */
[----:B------:R-:W-:-:S13]  /*0240*/  ISETP.NE.AND.EX P0, PT, RZ, RZ, PT, P0 ;  /* 0x000000ffff00720c */ /* 0x000fda0003f05300 */
[----:B012---:R-:W-:Y:S05]  /*0250*/  @!P0 BRA `(.L_x_3) ;  /* 0x0000002400088947 */ /* 0x007fea0003800000 */
[----:B------:R-:W0:Y:S01]  /*0260*/  LDC.64 R6, c[0x4][RZ] ;  /* 0x01000000ff067b82 */ /* 0x000e220000000a00 */
[----:B------:R-:W-:Y:S01]  /*0270*/  IMAD.MOV.U32 R0, RZ, RZ, RZ ;  /* 0x000000ffff007224 */ /* 0x000fe200078e00ff */
[----:B------:R-:W-:Y:S02]  /*0280*/  CS2R R2, SRZ ;  /* 0x0000000000027805 */ /* 0x000fe4000001ff00 */
[----:B------:R-:W-:Y:S01]  /*0290*/  CS2R R4, SRZ ;  /* 0x0000000000047805 */ /* 0x000fe2000001ff00 */
[----:B------:R-:W-:Y:S01]  /*02a0*/  UMOV UR4, URZ ;  /* 0x000000ff00047c82 */ /* 0x000fe20008000000 */
[----:B0-----:R-:W-:-:S07]  /*02b0*/  IMAD.WIDE.U32 R6, R12, 0xc80, R6 ;  /* 0x00000c800c067825 */ /* 0x001fce00078e0006 */
.L_x_5:
[----:B------:R-:W-:Y:S02]  /*02c0*/  ULEA UR5, UR4, UR11, 0x2 ;  /* 0x0000000b04057291 */ /* 0x000fe4000f8e10ff */
[----:B------:R-:W-:-:S07]  /*02d0*/  USHF.L.U32 UR7, UR4, 0x5, URZ ;  /* 0x0000000504077899 */ /* 0x000fce00080006ff */
[----:B------:R-:W5:Y:S01]  /*02e0*/  LDL R24, [UR5+0x4] ;  /* 0x00000405ff187983 */ /* 0x000f620008100800 */
[----:B------:R-:W-:-:S05]  /*02f0*/  UMOV UR5, URZ ;  /* 0x000000ff00057c82 */ /* 0x000fca0008000000 */
.L_x_4:
[----:B-----5:R-:W-:Y:S01]  /*0300*/  SHF.R.U32.HI R26, RZ, UR5, R24 ;  /* 0x00000005ff1a7c19 */ /* 0x020fe20008011618 */
[----:B------:R-:W-:-:S03]  /*0310*/  UIADD3 UR6, UPT, UPT, UR7, UR5, URZ ;  /* 0x0000000507067290 */ /* 0x000fc6000fffe0ff */
[----:B------:R-:W-:Y:S01]  /*0320*/  LOP3.LUT R10, R26, 0x1, RZ, 0xc0, !PT ;  /* 0x000000011a0a7812 */ /* 0x000fe200078ec0ff */
[----:B------:R-:W-:-:S03]  /*0330*/  UIMAD UR6, UR6, 0x5, URZ ;  /* 0x00000005060678a4 */ /* 0x000fc6000f8e02ff */
[----:B------:R-:W-:-:S03]  /*0340*/  ISETP.NE.U32.AND P0, PT, R10, 0x1, PT ;  /* 0x000000010a00780c */ /* 0x000fc60003f05070 */
[----:B------:R-:W-:-:S04]  /*0350*/  IMAD.U32 R11, RZ, RZ, UR6 ;  /* 0x00000006ff0b7e24 */ /* 0x000fc8000f8e00ff */
[----:B------:R-:W-:-:S06]  /*0360*/  IMAD.WIDE.U32 R10, R11, 0x4, R6 ;  /* 0x000000040b0a7825 */ /* 0x000fcc00078e0006 */
[----:B------:R-:W2:Y:S04]  /*0370*/  @!P0 LDG.E R13, desc[UR8][R10.64] ;  /* 0x000000080a0d8981 */ /* 0x000ea8000c1e1900 */
[----:B------:R-:W3:Y:S04]  /*0380*/  @!P0 LDG.E R14, desc[UR8][R10.64+0x8] ;  /* 0x000008080a0e8981 */ /* 0x000ee8000c1e1900 */
[----:B------:R-:W4:Y:S04]  /*0390*/  @!P0 LDG.E R16, desc[UR8][R10.64+0x10] ;  /* 0x000010080a108981 */ /* 0x000f28000c1e1900 */
[----:B------:R-:W4:Y:S04]  /*03a0*/  @!P0 LDG.E R15, desc[UR8][R10.64+0x4] ;  /* 0x000004080a0f8981 */ /* 0x000f28000c1e1900 */
[----:B------:R-:W4:Y:S01]  /*03b0*/  @!P0 LDG.E R17, desc[UR8][R10.64+0xc] ;  /* 0x00000c080a118981 */ /* 0x000f22000c1e1900 */
[----:B------:R-:W-:-:S13]  /*03c0*/  R2P PR, R26, 0x7e ;  /* 0x0000007e1a007804 */ /* 0x000fda0000000000 */
[----:B------:R-:W4:Y:S04]  /*03d0*/  @P1 LDG.E R19, desc[UR8][R10.64+0x14] ;  /* 0x000014080a131981 */ /* 0x000f28000c1e1900 */
        /* <DEDUP_REMOVED lines=12> */
[----:B------:R-:W4:Y:S01]  /*04a0*/  @P6 LDG.E R34, desc[UR8][R10.64+0x88] ;  /* 0x000088080a226981 */ /* 0x000f22000c1e1900 */
[----:B--2---:R-:W-:-:S03]  /*04b0*/  @!P0 LOP3.LUT R0, R0, R13, RZ, 0x3c, !PT ;  /* 0x0000000d00008212 */ /* 0x004fc600078e3cff */
[----:B------:R-:W2:Y:S01]  /*04c0*/  @P1 LDG.E R13, desc[UR8][R10.64+0x18] ;  /* 0x000018080a0d1981 */ /* 0x000ea2000c1e1900 */
[----:B---3--:R-:W-:-:S03]  /*04d0*/  @!P0 LOP3.LUT R5, R5, R14, RZ, 0x3c, !PT ;  /* 0x0000000e05058212 */ /* 0x008fc600078e3cff */
[----:B------:R-:W3:Y:S01]  /*04e0*/  @P1 LDG.E R14, desc[UR8][R10.64+0x1c] ;  /* 0x00001c080a0e1981 */ /* 0x000ee2000c1e1900 */
[----:B----4-:R-:W-:-:S03]  /*04f0*/  @!P0 LOP3.LUT R3, R3, R16, RZ, 0x3c, !PT ;  /* 0x0000001003038212 */ /* 0x010fc600078e3cff */
[----:B------:R-:W4:Y:S01]  /*0500*/  @P1 LDG.E R16, desc[UR8][R10.64+0x24] ;  /* 0x000024080a101981 */ /* 0x000f22000c1e1900 */
[----:B------:R-:W-:-:S03]  /*0510*/  @!P0 LOP3.LUT R4, R4, R15, RZ, 0x3c, !PT ;  /* 0x0000000f04048212 */ /* 0x000fc600078e3cff */
[----:B------:R-:W4:Y:S01]  /*0520*/  @P1 LDG.E R15, desc[UR8][R10.64+0x20] ;  /* 0x000020080a0f1981 */ /* 0x000f22000c1e1900 */
[----:B------:R-:W-:-:S03]  /*0530*/  @!P0 LOP3.LUT R2, R2, R17, RZ, 0x3c, !PT ;  /* 0x0000001102028212 */ /* 0x000fc600078e3cff */
[----:B------:R-:W4:Y:S01]  /*0540*/  @P2 LDG.E R17, desc[UR8][R10.64+0x2c] ;  /* 0x00002c080a112981 */ /* 0x000f22000c1e1900 */
[----:B------:R-:W-:Y:S02]  /*0550*/  LOP3.LUT P0, RZ, R26, 0x80, RZ, 0xc0, !PT ;  /* 0x000000801aff7812 */ /* 0x000fe4000780c0ff */
[----:B------:R-:W-:Y:S02]  /*0560*/  @P1 LOP3.LUT R0, R0, R19, RZ, 0x3c, !PT ;  /* 0x0000001300001212 */ /* 0x000fe400078e3cff */
[----:B------:R-:W4:Y:S09]  /*0570*/  @P5 LDG.E R19, desc[UR8][R10.64+0x68] ;  /* 0x000068080a135981 */ /* 0x000f32000c1e1900 */
[----:B------:R-:W4:Y:S04]  /*0580*/  @P0 LDG.E R35, desc[UR8][R10.64+0x8c] ;  /* 0x00008c080a230981 */ /* 0x000f28000c1e1900 */
[----:B------:R-:W4:Y:S01]  /*0590*/  @P0 LDG.E R36, desc[UR8][R10.64+0x94] ;  /* 0x000094080a240981 */ /* 0x000f22000c1e1900 */
[----:B------:R-:W-:-:S03]  /*05a0*/  @P2 LOP3.LUT R0, R0, R21, RZ, 0x3c, !PT ;  /* 0x0000001500002212 */ /* 0x000fc600078e3cff */
[----:B------:R-:W4:Y:S01]  /*05b0*/  @P5 LDG.E R21, desc[UR8][R10.64+0x70] ;  /* 0x000070080a155981 */ /* 0x000f22000c1e1900 */
[----:B------:R-:W-:-:S03]  /*05c0*/  @P3 LOP3.LUT R0, R0, R25, RZ, 0x3c, !PT ;  /* 0x0000001900003212 */ /* 0x000fc600078e3cff */
[----:B------:R-:W4:Y:S04]  /*05d0*/  @P6 LDG.E R25, desc[UR8][R10.64+0x84] ;  /* 0x000084080a196981 */ /* 0x000f28000c1e1900 */
[----:B------:R-:W4:Y:S01]  /*05e0*/  @P0 LDG.E R38, desc[UR8][R10.64+0x9c] ;  /* 0x00009c080a260981 */ /* 0x000f22000c1e1900 */
[----:B------:R-:W-:-:S03]  /*05f0*/  @P4 LOP3.LUT R0, R0, R29, RZ, 0x3c, !PT ;  /* 0x0000001d00004212 */ /* 0x000fc600078e3cff */
[----:B------:R-:W4:Y:S01]  /*0600*/  @P0 LDG.E R29, desc[UR8][R10.64+0x98] ;  /* 0x000098080a1d0981 */ /* 0x000f22000c1e1900 */
[----:B--2---:R-:W-:-:S03]  /*0610*/  @P1 LOP3.LUT R4, R4, R13, RZ, 0x3c, !PT ;  /* 0x0000000d04041212 */ /* 0x004fc600078e3cff */
[----:B------:R-:W2:Y:S01]  /*0620*/  @P3 LDG.E R13, desc[UR8][R10.64+0x48] ;  /* 0x000048080a0d3981 */ /* 0x000ea2000c1e1900 */
[----:B---3--:R-:W-:-:S03]  /*0630*/  @P1 LOP3.LUT R5, R5, R14, RZ, 0x3c, !PT ;  /* 0x0000000e05051212 */ /* 0x008fc600078e3cff */
[----:B------:R-:W3:Y:S01]  /*0640*/  @P3 LDG.E R14, desc[UR8][R10.64+0x44] ;  /* 0x000044080a0e3981 */ /* 0x000ee2000c1e1900 */
[----:B----4-:R-:W-:-:S03]  /*0650*/  @P1 LOP3.LUT R3, R3, R16, RZ, 0x3c, !PT ;  /* 0x0000001003031212 */ /* 0x010fc600078e3cff */
[----:B------:R-:W4:Y:S01]  /*0660*/  @P3 LDG.E R16, desc[UR8][R10.64+0x4c] ;  /* 0x00004c080a103981 */ /* 0x000f22000c1e1900 */
[----:B------:R-:W-:Y:S02]  /*0670*/  @P2 LOP3.LUT R5, R5, R18, RZ, 0x3c, !PT ;  /* 0x0000001205052212 */ /* 0x000fe400078e3cff */
[----:B------:R-:W-:Y:S01]  /*0680*/  @P1 LOP3.LUT R2, R2, R15, RZ, 0x3c, !PT ;  /* 0x0000000f02021212 */ /* 0x000fe200078e3cff */
[----:B------:R-:W4:Y:S01]  /*0690*/  @P4 LDG.E R18, desc[UR8][R10.64+0x58] ;  /* 0x000058080a124981 */ /* 0x000f22000c1e1900 */
[----:B------:R-:W-:Y:S02]  /*06a0*/  @P2 LOP3.LUT R3, R3, R20, RZ, 0x3c, !PT ;  /* 0x0000001403032212 */ /* 0x000fe400078e3cff */
[----:B------:R-:W-:Y:S01]  /*06b0*/  @P2 LOP3.LUT R4, R4, R17, RZ, 0x3c, !PT ;  /* 0x0000001104042212 */ /* 0x000fe200078e3cff */
[----:B------:R-:W4:Y:S04]  /*06c0*/  @P4 LDG.E R15, desc[UR8][R10.64+0x54] ;  /* 0x000054080a0f4981 */ /* 0x000f28000c1e1900 */
[----:B------:R-:W4:Y:S04]  /*06d0*/  @P4 LDG.E R17, desc[UR8][R10.64+0x5c] ;  /* 0x00005c080a114981 */ /* 0x000f28000c1e1900 */
[----:B------:R-:W4:Y:S01]  /*06e0*/  @P4 LDG.E R20, desc[UR8][R10.64+0x60] ;  /* 0x000060080a144981 */ /* 0x000f22000c1e1900 */
[----:B------:R-:W-:-:S03]  /*06f0*/  @P2 LOP3.LUT R2, R2, R23, RZ, 0x3c, !PT ;  /* 0x0000001702022212 */ /* 0x000fc600078e3cff */
[----:B------:R-:W4:Y:S01]  /*0700*/  @P6 LDG.E R23, desc[UR8][R10.64+0x7c] ;  /* 0x00007c080a176981 */ /* 0x000f22000c1e1900 */
[----:B------:R-:W-:-:S03]  /*0710*/  @P3 LOP3.LUT R4, R4, R27, RZ, 0x3c, !PT ;  /* 0x0000001b04043212 */ /* 0x000fc600078e3cff */
[----:B------:R-:W4:Y:S01]  /*0720*/  @P0 LDG.E R27, desc[UR8][R10.64+0x90] ;  /* 0x000090080a1b0981 */ /* 0x000f22000c1e1900 */
[----:B------:R-:W-:-:S04]  /*0730*/  @P5 LOP3.LUT R0, R0, R31, RZ, 0x3c, !PT ;  /* 0x0000001f00005212 */ /* 0x000fc800078e3cff */
[----:B------:R-:W-:-:S04]  /*0740*/  @P6 LOP3.LUT R0, R0, R33, RZ, 0x3c, !PT ;  /* 0x0000002100006212 */ /* 0x000fc800078e3cff */
[----:B------:R-:W-:Y:S02]  /*0750*/  @P0 LOP3.LUT R0, R0, R35, RZ, 0x3c, !PT ;  /* 0x0000002300000212 */ /* 0x000fe400078e3cff */
[----:B--2---:R-:W-:Y:S02]  /*0760*/  @P3 LOP3.LUT R2, R2, R13, RZ, 0x3c, !PT ;  /* 0x0000000d02023212 */ /* 0x004fe400078e3cff */
[----:B---3--:R-:W-:Y:S02]  /*0770*/  @P3 LOP3.LUT R5, R5, R14, RZ, 0x3c, !PT ;  /* 0x0000000e05053212 */ /* 0x008fe400078e3cff */
[----:B----4-:R-:W-:Y:S02]  /*0780*/  @P3 LOP3.LUT R3, R3, R16, RZ, 0x3c, !PT ;  /* 0x0000001003033212 */ /* 0x010fe400078e3cff */
[----:B------:R-:W-:Y:S02]  /*0790*/  @P4 LOP3.LUT R5, R5, R18, RZ, 0x3c, !PT ;  /* 0x0000001205054212 */ /* 0x000fe400078e3cff */
[----:B------:R-:W-:-:S02]  /*07a0*/  @P4 LOP3.LUT R4, R4, R15, RZ, 0x3c, !PT ;  /* 0x0000000f04044212 */ /* 0x000fc400078e3cff */
[----:B------:R-:W-:Y:S02]  /*07b0*/  @P4 LOP3.LUT R2, R2, R17, RZ, 0x3c, !PT ;  /* 0x0000001102024212 */ /* 0x000fe400078e3cff */
[----:B------:R-:W-:Y:S02]  /*07c0*/  @P4 LOP3.LUT R3, R3, R20, RZ, 0x3c, !PT ;  /* 0x0000001403034212 */ /* 0x000fe400078e3cff */
[----:B------:R-:W-:Y:S02]  /*07d0*/  @P5 LOP3.LUT R4, R4, R19, RZ, 0x3c, !PT ;  /* 0x0000001304045212 */ /* 0x000fe400078e3cff */
[----:B------:R-:W-:Y:S02]  /*07e0*/  @P5 LOP3.LUT R5, R5, R28, RZ, 0x3c, !PT ;  /* 0x0000001c05055212 */ /* 0x000fe400078e3cff */
        /* <DEDUP_REMOVED lines=10> */
[----:B------:R-:W-:-:S13]  /*0890*/  R2P PR, R26.B1, 0x7f ;  /* 0x0000007f1a007804 */ /* 0x000fda0000001000 */
[----:B------:R-:W2:Y:S04]  /*08a0*/  @P0 LDG.E R14, desc[UR8][R10.64+0xa8] ;  /* 0x0000a8080a0e0981 */ /* 0x000ea8000c1e1900 */
[----:B------:R-:W3:Y:S04]  /*08b0*/  @P0 LDG.E R17, desc[UR8][R10.64+0xac] ;  /* 0x0000ac080a110981 */ /* 0x000ee8000c1e1900 */
        /* <DEDUP_REMOVED lines=14> */
[----:B--2---:R-:W-:-:S03]  /*09a0*/  @P0 LOP3.LUT R5, R5, R14, RZ, 0x3c, !PT ;  /* 0x0000000e05050212 */ /* 0x004fc600078e3cff */
[----:B------:R-:W2:Y:S01]  /*09b0*/  @P1 LDG.E R14, desc[UR8][R10.64+0xbc] ;  /* 0x0000bc080a0e1981 */ /* 0x000ea2000c1e1900 */
[----:B---3--:R-:W-:-:S03]  /*09c0*/  @P0 LOP3.LUT R2, R2, R17, RZ, 0x3c, !PT ;  /* 0x0000001102020212 */ /* 0x008fc600078e3cff */
[----:B------:R-:W3:Y:S01]  /*09d0*/  @P1 LDG.E R17, desc[UR8][R10.64+0xb8] ;  /* 0x0000b8080a111981 */ /* 0x000ee2000c1e1900 */
[----:B----4-:R-:W-:-:S03]  /*09e0*/  @P0 LOP3.LUT R3, R3, R16, RZ, 0x3c, !PT ;  /* 0x0000001003030212 */ /* 0x010fc600078e3cff */
[----:B------:R-:W4:Y:S01]  /*09f0*/  @P1 LDG.E R16, desc[UR8][R10.64+0xc4] ;  /* 0x0000c4080a101981 */ /* 0x000f22000c1e1900 */
[----:B------:R-:W-:-:S03]  /*0a00*/  @P0 LOP3.LUT R0, R0, R13, RZ, 0x3c, !PT ;  /* 0x0000000d00000212 */ /* 0x000fc600078e3cff */
[----:B------:R-:W4:Y:S01]  /*0a10*/  @P2 LDG.E R13, desc[UR8][R10.64+0xcc] ;  /* 0x0000cc080a0d2981 */ /* 0x000f22000c1e1900 */
[----:B------:R-:W-:Y:S02]  /*0a20*/  @P0 LOP3.LUT R4, R4, R15, RZ, 0x3c, !PT ;  /* 0x0000000f04040212 */ /* 0x000fe400078e3cff */
[----:B------:R-:W-:Y:S01]  /*0a30*/  LOP3.LUT P0, RZ, R26, 0x8000, RZ, 0xc0, !PT ;  /* 0x000080001aff7812 */ /* 0x000fe2000780c0ff */
[----:B------:R-:W4:Y:S01]  /*0a40*/  @P1 LDG.E R15, desc[UR8][R10.64+0xc0] ;  /* 0x0000c0080a0f1981 */ /* 0x000f22000c1e1900 */
[----:B------:R-:W-:-:S03]  /*0a50*/  @P1 LOP3.LUT R0, R0, R19, RZ, 0x3c, !PT ;  /* 0x0000001300001212 */ /* 0x000fc600078e3cff */
[----:B------:R-:W4:Y:S04]  /*0a60*/  @P3 LDG.E R19, desc[UR8][R10.64+0xe0] ;  /* 0x0000e0080a133981 */ /* 0x000f28000c1e1900 */
[----:B------:R-:W4:Y:S04]  /*0a70*/  @P5 LDG.E R26, desc[UR8][R10.64+0x10c] ;  /* 0x00010c080a1a5981 */ /* 0x000f28000c1e1900 */
[----:B------:R-:W4:Y:S01]  /*0a80*/  @P0 LDG.E R31, desc[UR8][R10.64+0x12c] ;  /* 0x00012c080a1f0981 */ /* 0x000f22000c1e1900 */
[----:B------:R-:W-:-:S03]  /*0a90*/  @P2 LOP3.LUT R0, R0, R21, RZ, 0x3c, !PT ;  /* 0x0000001500002212 */ /* 0x000fc600078e3cff */
        /* <DEDUP_REMOVED lines=28> */
[----:B------:R-:W-:Y:S01]  /*0c60*/  @P3 LOP3.LUT R4, R4, R19, RZ, 0x3c, !PT ;  /* 0x0000001304043212 */ /* 0x000fe200078e3cff */
[----:B------:R-:W-:-:S03]  /*0c70*/  UIADD3 UR5, UPT, UPT, UR5, 0x10, URZ ;  /* 0x0000001005057890 */ /* 0x000fc6000fffe0ff */
[----:B------:R-:W-:Y:S01]  /*0c80*/  @P4 LOP3.LUT R4, R4, R23, RZ, 0x3c, !PT ;  /* 0x0000001704044212 */ /* 0x000fe200078e3cff */
[----:B------:R-:W-:-:S03]  /*0c90*/  UISETP.NE.AND UP0, UPT, UR5, 0x20, UPT ;  /* 0x000000200500788c */ /* 0x000fc6000bf05270 */
        /* <DEDUP_REMOVED lines=18> */
[----:B------:R-:W-:Y:S01]  /*0dc0*/  @P0 LOP3.LUT R2, R2, R33, RZ, 0x3c, !PT ;  /* 0x0000002102020212 */ /* 0x000fe200078e3cff */
[----:B------:R-:W-:Y:S06]  /*0dd0*/  BRA.U UP0, `(.L_x_4) ;  /* 0xfffffff500487547 */ /* 0x000fec000b83ffff */
[----:B------:R-:W-:-:S04]  /*0de0*/  UIADD3 UR4, UPT, UPT, UR4, 0x1, URZ ;  /* 0x0000000104047890 */ /* 0x000fc8000fffe0ff */
[----:B------:R-:W-:-:S09]  /*0df0*/  UISETP.NE.AND UP0, UPT, UR4, 0x5, UPT ;  /* 0x000000050400788c */ /* 0x000fd2000bf05270 */
[----:B------:R-:W-:Y:S05]  /*0e00*/  BRA.U UP0, `(.L_x_5) ;  /* 0xfffffff5002c7547 */ /* 0x000fea000b83ffff */
[----:B------:R0:W-:Y:S01]  /*0e10*/  STL [R1+0x4], R0 ;  /* 0x0000040001007387 */ /* 0x0001e20000100800 */
[----:B------:R-:W-:-:S03]  /*0e20*/  ISETP.NE.U32.AND P0, PT, R22, 0x1, PT ;  /* 0x000000011600780c */ /* 0x000fc60003f05070 */
[----:B------:R0:W-:Y:S01]  /*0e30*/  STL.64 [R1+0x8], R4 ;  /* 0x0000080401007387 */ /* 0x0001e20000100a00 */
[----:B------:R-:W-:-:S03]  /*0e40*/  ISETP.NE.AND.EX P0, PT, RZ, RZ, PT, P0 ;  /* 0x000000ffff00720c */ /* 0x000fc60003f05300 */
[----:B------:R0:W-:Y:S10]  /*0e50*/  STL.64 [R1+0x10], R2 ;  /* 0x0000100201007387 */ /* 0x0001f40000100a00 */
[----:B------:R-:W-:Y:S05]  /*0e60*/  @!P0 BRA `(.L_x_3) ;  /* 0x0000001800048947 */ /* 0x000fea0003800000 */
[----:B------:R-:W-:Y:S01]  /*0e70*/  UMOV UR4, URZ ;  /* 0x000000ff00047c82 */ /* 0x000fe20008000000 */
[----:B------:R-:W-:Y:S01]  /*0e80*/  UMOV UR5, URZ ;  /* 0x000000ff00057c82 */ /* 0x000fe20008000000 */
[----:B0-----:R-:W-:Y:S02]  /*0e90*/  IMAD.MOV.U32 R0, RZ, RZ, RZ ;  /* 0x000000ffff007224 */ /* 0x001fe400078e00ff */
[----:B------:R-:W-:Y:S02]  /*0ea0*/  IMAD.U32 R3, RZ, RZ, UR4 ;  /* 0x00000004ff037e24 */ /* 0x000fe4000f8e00ff */
[----:B------:R-:W-:Y:S02]  /*0eb0*/  IMAD.U32 R2, RZ, RZ, UR5 ;  /* 0x00000005ff027e24 */ /* 0x000fe4000f8e00ff */
[----:B------:R-:W-:Y:S02]  /*0ec0*/  IMAD.U32 R5, RZ, RZ, UR4 ;  /* 0x00000004ff057e24 */ /* 0x000fe4000f8e00ff */
[----:B------:R-:W-:-:S07]  /*0ed0*/  IMAD.U32 R4, RZ, RZ, UR5 ;  /* 0x00000005ff047e24 */ /* 0x000fce000f8e00ff */
.L_x_7:
[----:B------:R-:W-:Y:S02]  /*0ee0*/  ULEA UR5, UR4, UR11, 0x2 ;  /* 0x0000000b04057291 */ /* 0x000fe4000f8e10ff */
[----:B------:R-:W-:-:S07]  /*0ef0*/  USHF.L.U32 UR7, UR4, 0x5, URZ ;  /* 0x0000000504077899 */ /* 0x000fce00080006ff */
[----:B------:R-:W5:Y:S01]  /*0f00*/  LDL R24, [UR5+0x4] ;  /* 0x00000405ff187983 */ /* 0x000f620008100800 */
[----:B------:R-:W-:-:S05]  /*0f10*/  UMOV UR5, URZ ;  /* 0x000000ff00057c82 */ /* 0x000fca0008000000 */
.L_x_6:
        /* <DEDUP_REMOVED lines=182> */
[----:B------:R-:W-:Y:S05]  /*1a80*/  @P0 BRA `(.L_x_3) ;  /* 0x0000000800fc0947 */ /* 0x000fea0003800000 */
[----:B------:R-:W-:Y:S01]  /*1a90*/  UMOV UR4, URZ ;  /* 0x000000ff00047c82 */ /* 0x000fe20008000000 */
[----:B------:R-:W-:Y:S01]  /*1aa0*/  UMOV UR5, URZ ;  /* 0x000000ff00057c82 */ /* 0x000fe20008000000 */
[----:B-1----:R-:W-:Y:S02]  /*1ab0*/  IMAD.MOV.U32 R0, RZ, RZ, RZ ;  /* 0x000000ffff007224 */ /* 0x002fe400078e00ff */
[----:B------:R-:W-:Y:S02]  /*1ac0*/  IMAD.MOV.U32 R24, RZ, RZ, RZ ;  /* 0x000000ffff187224 */ /* 0x000fe400078e00ff */
[----:B------:R-:W-:Y:S02]  /*1ad0*/  IMAD.U32 R3, RZ, RZ, UR4 ;  /* 0x00000004ff037e24 */ /* 0x000fe4000f8e00ff */
[----:B------:R-:W-:Y:S02]  /*1ae0*/  IMAD.U32 R2, RZ, RZ, UR5 ;  /* 0x00000005ff027e24 */ /* 0x000fe4000f8e00ff */
[----:B------:R-:W-:-:S02]  /*1af0*/  IMAD.U32 R5, RZ, RZ, UR4 ;  /* 0x00000004ff057e24 */ /* 0x000fc4000f8e00ff */
[----:B------:R-:W-:-:S07]  /*1b00*/  IMAD.U32 R4, RZ, RZ, UR5 ;  /* 0x00000005ff047e24 */ /* 0x000fce000f8e00ff */
.L_x_9:
[----:B------:R-:W-:-:S06]  /*1b10*/  LEA R13, R24, UR11, 0x2 ;  /* 0x0000000b180d7c11 */ /* 0x000fcc000f8e10ff */
[----:B------:R-:W5:Y:S01]  /*1b20*/  LDL R13, [R13+0x4] ;  /* 0x000004000d0d7983 */ /* 0x000f620000100800 */
[----:B------:R-:W-:Y:S01]  /*1b30*/  IMAD.SHL.U32 R14, R24, 0x20, RZ ;  /* 0x00000020180e7824 */ /* 0x000fe200078e00ff */
[----:B------:R-:W-:-:S06]  /*1b40*/  UMOV UR4, URZ ;  /* 0x000000ff00047c82 */ /* 0x000fcc0008000000 */
.L_x_8:
[----:B-----5:R-:W-:Y:S01]  /*1b50*/  SHF.R.U32.HI R28, RZ, UR4, R13 ;  /* 0x00000004ff1c7c19 */ /* 0x020fe2000801160d */
[----:B------:R-:W-:-:S03]  /*1b60*/  VIADD R10, R14, UR4 ;  /* 0x000000040e0a7c36 */ /* 0x000fc60008000000 */
[----:B------:R-:W-:-:S04]  /*1b70*/  LOP3.LUT R11, R28, 0x1, RZ, 0xc0, !PT ;  /* 0x000000011c0b7812 */ /* 0x000fc800078ec0ff */
[----:B------:R-:W-:Y:S01]  /*1b80*/  ISETP.NE.U32.AND P0, PT, R11, 0x1, PT ;  /* 0x000000010b00780c */ /* 0x000fe20003f05070 */
[----:B------:R-:W-:-:S04]  /*1b90*/  IMAD R11, R10, 0x5, RZ ;  /* 0x000000050a0b7824 */ /* 0x000fc800078e02ff */
[----:B------:R-:W-:-:S08]  /*1ba0*/  IMAD.WIDE.U32 R10, R11, 0x4, R6 ;  /* 0x000000040b0a7825 */ /* 0x000fd000078e0006 */
        /* <DEDUP_REMOVED lines=31> */
[----:B------:R-:W4:Y:S02]  /*1da0*/  @P3 LDG.E R15, desc[UR8][R10.64+0x48] ;  /* 0x000048080a0f3981 */ /* 0x000f24000c1e1900 */
[----:B------:R-:W-:Y:S02]  /*1db0*/  @P2 LOP3.LUT R0, R0, R17, RZ, 0x3c, !PT ;  /* 0x0000001100002212 */ /* 0x000fe400078e3cff */
[----:B------:R-:W4:Y:S05]  /*1dc0*/  @P4 LDG.E R17, desc[UR8][R10.64+0x54] ;  /* 0x000054080a114981 */ /* 0x000f2a000c1e1900 */
[----:B------:R-:W4:Y:S04]  /*1dd0*/  @P0 LDG.E R37, desc[UR8][R10.64+0x8c] ;  /* 0x00008c080a250981 */ /* 0x000f28000c1e1900 */
[----:B------:R-:W4:Y:S04]  /*1de0*/  @P0 LDG.E R34, desc[UR8][R10.64+0x94] ;  /* 0x000094080a220981 */ /* 0x000f28000c1e1900 */
[----:B------:R-:W4:Y:S01]  /*1df0*/  @P0 LDG.E R36, desc[UR8][R10.64+0x9c] ;  /* 0x00009c080a240981 */ /* 0x000f22000c1e1900 */
[----:B------:R-:W-:-:S03]  /*1e00*/  @P3 LOP3.LUT R0, R0, R27, RZ, 0x3c, !PT ;  /* 0x0000001b00003212 */ /* 0x000fc600078e3cff */
[----:B------:R-:W4:Y:S01]  /*1e10*/  @P6 LDG.E R27, desc[UR8][R10.64+0x84] ;  /* 0x000084080a1b6981 */ /* 0x000f22000c1e1900 */
[----:B------:R-:W-:-:S03]  /*1e20*/  @P4 LOP3.LUT R0, R0, R31, RZ, 0x3c, !PT ;  /* 0x0000001f00004212 */ /* 0x000fc600078e3cff */
[----:B------:R-:W4:Y:S01]  /*1e30*/  @P0 LDG.E R31, desc[UR8][R10.64+0x98] ;  /* 0x000098080a1f0981 */ /* 0x000f22000c1e1900 */
[----:B--2---:R-:W-:-:S03]  /*1e40*/  @P1 LOP3.LUT R5, R5, R16, RZ, 0x3c, !PT ;  /* 0x0000001005051212 */ /* 0x004fc600078e3cff */
[----:B------:R-:W2:Y:S01]  /*1e50*/  @P3 LDG.E R16, desc[UR8][R10.64+0x4c] ;  /* 0x00004c080a103981 */ /* 0x000ea2000c1e1900 */
[----:B---3--:R-:W-:Y:S02]  /*1e60*/  @P1 LOP3.LUT R4, R4, R19, RZ, 0x3c, !PT ;  /* 0x0000001304041212 */ /* 0x008fe400078e3cff */
[----:B------:R-:W-:Y:S01]  /*1e70*/  @P2 LOP3.LUT R5, R5, R20, RZ, 0x3c, !PT ;  /* 0x0000001405052212 */ /* 0x000fe200078e3cff */
[----:B------:R-:W3:Y:S01]  /*1e80*/  @P4 LDG.E R19, desc[UR8][R10.64+0x5c] ;  /* 0x00005c080a134981 */ /* 0x000ee2000c1e1900 */
[----:B----4-:R-:W-:-:S03]  /*1e90*/  @P1 LOP3.LUT R3, R3, R18, RZ, 0x3c, !PT ;  /* 0x0000001203031212 */ /* 0x010fc600078e3cff */
[----:B------:R-:W4:Y:S01]  /*1ea0*/  @P4 LDG.E R18, desc[UR8][R10.64+0x58] ;  /* 0x000058080a124981 */ /* 0x000f22000c1e1900 */
[----:B------:R-:W-:-:S03]  /*1eb0*/  @P1 LOP3.LUT R2, R2, R21, RZ, 0x3c, !PT ;  /* 0x0000001502021212 */ /* 0x000fc600078e3cff */
[----:B------:R-:W4:Y:S01]  /*1ec0*/  @P4 LDG.E R20, desc[UR8][R10.64+0x60] ;  /* 0x000060080a144981 */ /* 0x000f22000c1e1900 */
[----:B------:R-:W-:Y:S02]  /*1ed0*/  @P2 LOP3.LUT R4, R4, R23, RZ, 0x3c, !PT ;  /* 0x0000001704042212 */ /* 0x000fe400078e3cff */
[----:B------:R-:W-:Y:S01]  /*1ee0*/  @P2 LOP3.LUT R3, R3, R22, RZ, 0x3c, !PT ;  /* 0x0000001603032212 */ /* 0x000fe200078e3cff */
[----:B------:R-:W4:Y:S01]  /*1ef0*/  @P5 LDG.E R21, desc[UR8][R10.64+0x68] ;  /* 0x000068080a155981 */ /* 0x000f22000c1e1900 */
[----:B------:R-:W-:-:S03]  /*1f00*/  @P3 LOP3.LUT R5, R5, R26, RZ, 0x3c, !PT ;  /* 0x0000001a05053212 */ /* 0x000fc600078e3cff */
[----:B------:R-:W4:Y:S01]  /*1f10*/  @P5 LDG.E R22, desc[UR8][R10.64+0x6c] ;  /* 0x00006c080a165981 */ /* 0x000f22000c1e1900 */
[----:B------:R-:W-:-:S03]  /*1f20*/  @P2 LOP3.LUT R2, R2, R25, RZ, 0x3c, !PT ;  /* 0x0000001902022212 */ /* 0x000fc600078e3cff */
[----:B------:R-:W4:Y:S04]  /*1f30*/  @P5 LDG.E R23, desc[UR8][R10.64+0x70] ;  /* 0x000070080a175981 */ /* 0x000f28000c1e1900 */
[----:B------:R-:W4:Y:S01]  /*1f40*/  @P5 LDG.E R26, desc[UR8][R10.64+0x74] ;  /* 0x000074080a1a5981 */ /* 0x000f22000c1e1900 */
[----:B------:R-:W-:-:S03]  /*1f50*/  @P3 LOP3.LUT R4, R4, R29, RZ, 0x3c, !PT ;  /* 0x0000001d04043212 */ /* 0x000fc600078e3cff */
[----:B------:R-:W4:Y:S04]  /*1f60*/  @P6 LDG.E R25, desc[UR8][R10.64+0x7c] ;  /* 0x00007c080a196981 */ /* 0x000f28000c1e1900 */
[----:B------:R-:W4:Y:S01]  /*1f70*/  @P0 LDG.E R29, desc[UR8][R10.64+0x90] ;  /* 0x000090080a1d0981 */ /* 0x000f22000c1e1900 */
[----:B------:R-:W-:Y:S02]  /*1f80*/  @P3 LOP3.LUT R2, R2, R15, RZ, 0x3c, !PT ;  /* 0x0000000f02023212 */ /* 0x000fe400078e3cff */
[----:B------:R-:W-:Y:S02]  /*1f90*/  @P4 LOP3.LUT R4, R4, R17, RZ, 0x3c, !PT ;  /* 0x0000001104044212 */ /* 0x000fe400078e3cff */
        /* <DEDUP_REMOVED lines=51> */
[----:B------:R-:W-:Y:S02]  /*22d0*/  @P2 LOP3.LUT R0, R0, R23, RZ, 0x3c, !PT ;  /* 0x0000001700002212 */ /* 0x000fe400078e3cff */
[----:B------:R-:W-:Y:S01]  /*22e0*/  @P1 LOP3.LUT R3, R3, R20, RZ, 0x3c, !PT ;  /* 0x0000001403031212 */ /* 0x000fe200078e3cff */
        /* <DEDUP_REMOVED lines=28> */
[----:B------:R-:W-:-:S04]  /*24b0*/  UIADD3 UR4, UPT, UPT, UR4, 0x10, URZ ;  /* 0x0000001004047890 */ /* 0x000fc8000fffe0ff */
[----:B------:R-:W-:Y:S01]  /*24c0*/  UISETP.NE.AND UP0, UPT, UR4, 0x20, UPT ;  /* 0x000000200400788c */ /* 0x000fe2000bf05270 */
[----:B------:R-:W-:-:S04]  /*24d0*/  @P4 LOP3.LUT R3, R3, R22, RZ, 0x3c, !PT ;  /* 0x0000001603034212 */ /* 0x000fc800078e3cff */
[----:B------:R-:W-:-:S04]  /*24e0*/  @P5 LOP3.LUT R3, R3, R28, RZ, 0x3c, !PT ;  /* 0x0000001c03035212 */ /* 0x000fc800078e3cff */
[----:B------:R-:W-:-:S04]  /*24f0*/  @P6 LOP3.LUT R3, R3, R32, RZ, 0x3c, !PT ;  /* 0x0000002003036212 */ /* 0x000fc800078e3cff */
[----:B------:R-:W-:Y:S02]  /*2500*/  @P0 LOP3.LUT R3, R3, R34, RZ, 0x3c, !PT ;  /* 0x0000002203030212 */ /* 0x000fe400078e3cff */
[----:B--2---:R-:W-:Y:S02]  /*2510*/  @P2 LOP3.LUT R2, R2, R17, RZ, 0x3c, !PT ;  /* 0x0000001102022212 */ /* 0x004fe400078e3cff */
[----:B---3--:R-:W-:Y:S02]  /*2520*/  @P3 LOP3.LUT R4, R4, R19, RZ, 0x3c, !PT ;  /* 0x0000001304043212 */ /* 0x008fe400078e3cff */
[----:B------:R-:W-:Y:S02]  /*2530*/  @P3 LOP3.LUT R2, R2, R21, RZ, 0x3c, !PT ;  /* 0x0000001502023212 */ /* 0x000fe400078e3cff */
[----:B----4-:R-:W-:Y:S02]  /*2540*/  @P3 LOP3.LUT R5, R5, R18, RZ, 0x3c, !PT ;  /* 0x0000001205053212 */ /* 0x010fe400078e3cff */
        /* <DEDUP_REMOVED lines=11> */
[----:B------:R-:W-:Y:S01]  /*2600*/  @P0 LOP3.LUT R2, R2, R35, RZ, 0x3c, !PT ;  /* 0x0000002302020212 */ /* 0x000fe200078e3cff */
[----:B------:R-:W-:Y:S06]  /*2610*/  BRA.U UP0, `(.L_x_8) ;  /* 0xfffffff5004c7547 */ /* 0x000fec000b83ffff */
[----:B------:R-:W-:-:S05]  /*2620*/  VIADD R24, R24, 0x1 ;  /* 0x0000000118187836 */ /* 0x000fca0000000000 */
[----:B------:R-:W-:-:S13]  /*2630*/  ISETP.NE.AND P0, PT, R24, 0x5, PT ;  /* 0x000000051800780c */ /* 0x000fda0003f05270 */
[----:B------:R-:W-:Y:S05]  /*2640*/  @P0 BRA `(.L_x_9) ;  /* 0xfffffff400300947 */ /* 0x000fea000383ffff */
[----:B------:R2:W-:Y:S04]  /*2650*/  STL [R1+0x4], R0 ;  /* 0x0000040001007387 */ /* 0x0005e80000100800 */
[----:B------:R2:W-:Y:S04]  /*2660*/  STL.64 [R1+0x8], R4 ;  /* 0x0000080401007387 */ /* 0x0005e80000100a00 */
[----:B------:R2:W-:Y:S02]  /*2670*/  STL.64 [R1+0x10], R2 ;  /* 0x0000100201007387 */ /* 0x0005e40000100a00 */
.L_x_3:
[----:B------:R-:W-:Y:S05]  /*2680*/  BSYNC.RECONVERGENT B1 ;  /* 0x0000000000017941 */ /* 0x000fea0003800200 */
.L_x_2:
[C---:B------:R-:W-:Y:S01]  /*2690*/  ISETP.GE.U32.AND P0, PT, R9.reuse, 0x4, PT ;  /* 0x000000040900780c */ /* 0x040fe20003f06070 */
[----:B------:R-:W-:Y:S01]  /*26a0*/  VIADD R12, R12, 0x1 ;  /* 0x000000010c0c7836 */ /* 0x000fe20000000000 */
[--C-:B------:R-:W-:Y:S02]  /*26b0*/  SHF.R.U64 R9, R9, 0x2, R8.reuse ;  /* 0x0000000209097819 */ /* 0x100fe40000001208 */
[----:B------:R-:W-:Y:S02]  /*26c0*/  ISETP.GE.U32.AND.EX P0, PT, R8, RZ, PT, P0 ;  /* 0x000000ff0800720c */ /* 0x000fe40003f06100 */
[----:B------:R-:W-:-:S11]  /*26d0*/  SHF.R.U32.HI R8, RZ, 0x2, R8 ;  /* 0x00000002ff087819 */ /* 0x000fd60000011608 */
[----:B------:R-:W-:Y:S05]  /*26e0*/  @P0 BRA `(.L_x_10) ;  /* 0xffffffd800c80947 */ /* 0x000fea000383ffff */
.L_x_1:
[----:B------:R-:W-:Y:S05]  /*26f0*/  BSYNC.RECONVERGENT B0 ;  /* 0x0000000000007941 */ /* 0x000fea0003800200 */
.L_x_0:
[----:B------:R-:W-:Y:S01]  /*2700*/  IMAD.MOV.U32 R8, RZ, RZ, RZ ;  /* 0x000000ffff087224 */ /* 0x000fe200078e00ff */
[----:B------:R-:W-:Y:S01]  /*2710*/  UMOV UR7, 0x28e ;  /* 0x0000028e00077882 */ /* 0x000fe20000000000 */
[----:B------:R-:W-:-:S05]  /*2720*/  UMOV UR5, URZ ;  /* 0x000000ff00057c82 */ /* 0x000fca0008000000 */
.L_x_18:
[----:B------:R-:W-:-:S04]  /*2730*/  ULOP3.LUT UR10, UR7, 0x3, URZ, 0xc0, !UPT ;  /* 0x00000003070a7892 */ /* 0x000fc8000f8ec0ff */
[----:B------:R-:W-:-:S04]  /*2740*/  UISETP.NE.U32.AND UP0, UPT, UR10, URZ, UPT ;  /* 0x000000ff0a00728c */ /* 0x000fc8000bf05070 */
[----:B------:R-:W-:-:S09]  /*2750*/  UISETP.NE.AND.EX UP0, UPT, URZ, URZ, UPT, UP0 ;  /* 0x000000ffff00728c */ /* 0x000fd2000bf05300 */
[----:B---34-:R-:W-:Y:S05]  /*2760*/  BRA.U !UP0, `(.L_x_11) ;  /* 0x0000002508147547 */ /* 0x018fea000b800000 */
[----:B------:R-:W3:Y:S01]  /*2770*/  LDC.64 R6, c[0x4][0x8] ;  /* 0x01000200ff067b82 */ /* 0x000ee20000000a00 */
[----:B------:R-:W-:Y:S01]  /*2780*/  UMOV UR4, URZ ;  /* 0x000000ff00047c82 */ /* 0x000fe20008000000 */
[----:B------:R-:W-:Y:S01]  /*2790*/  UMOV UR6, URZ ;  /* 0x000000ff00067c82 */ /* 0x000fe20008000000 */
[----:B012---:R-:W-:Y:S02]  /*27a0*/  IMAD.MOV.U32 R0, RZ, RZ, RZ ;  /* 0x000000ffff007224 */ /* 0x007fe400078e00ff */
[----:B------:R-:W-:Y:S02]  /*27b0*/  IMAD.MOV.U32 R22, RZ, RZ, RZ ;  /* 0x000000ffff167224 */ /* 0x000fe400078e00ff */
[----:B------:R-:W-:Y:S02]  /*27c0*/  IMAD.U32 R3, RZ, RZ, UR4 ;  /* 0x00000004ff037e24 */ /* 0x000fe4000f8e00ff */
[----:B------:R-:W-:Y:S02]  /*27d0*/  IMAD.U32 R2, RZ, RZ, UR6 ;  /* 0x00000006ff027e24 */ /* 0x000fe4000f8e00ff */
[----:B------:R-:W-:-:S02]  /*27e0*/  IMAD.U32 R5, RZ, RZ, UR4 ;  /* 0x00000004ff057e24 */ /* 0x000fc4000f8e00ff */
[----:B------:R-:W-:Y:S02]  /*27f0*/  IMAD.U32 R4, RZ, RZ, UR6 ;  /* 0x00000006ff047e24 */ /* 0x000fe4000f8e00ff */
[----:B---3--:R-:W-:-:S07]  /*2800*/  IMAD.WIDE.U32 R6, R8, 0xc80, R6 ;  /* 0x00000c8008067825 */ /* 0x008fce00078e0006 */
.L_x_13:
[----:B------:R-:W-:-:S06]  /*2810*/  LEA R9, R22, UR11, 0x2 ;  /* 0x0000000b16097c11 */ /* 0x000fcc000f8e10ff */
[----:B------:R-:W5:Y:S01]  /*2820*/  LDL R9, [R9+0x4] ;  /* 0x0000040009097983 */ /* 0x000f620000100800 */
[----:B------:R-:W-:Y:S01]  /*2830*/  IMAD.SHL.U32 R12, R22, 0x20, RZ ;  /* 0x00000020160c7824 */ /* 0x000fe200078e00ff */
[----:B------:R-:W-:-:S06]  /*2840*/  UMOV UR4, URZ ;  /* 0x000000ff00047c82 */ /* 0x000fcc0008000000 */
.L_x_12:
        /* <DEDUP_REMOVED lines=39> */
[----:B------:R-:W4:Y:S02]  /*2ac0*/  @P5 LDG.E R21, desc[UR8][R10.64+0x68] ;  /* 0x000068080a155981 */ /* 0x000f24000c1e1900 */
[----:B------:R-:W-:-:S02]  /*2ad0*/  @P3 LOP3.LUT R0, R0, R25, RZ, 0x3c, !PT ;  /* 0x0000001900003212 */ /* 0x000fc400078e3cff */
[----:B------:R-:W4:Y:S04]  /*2ae0*/  @P6 LDG.E R25, desc[UR8][R10.64+0x7c] ;  /* 0x00007c080a196981 */ /* 0x000f28000c1e1900 */
[----:B------:R-:W4:Y:S04]  /*2af0*/  @P0 LDG.E R33, desc[UR8][R10.64+0x8c] ;  /* 0x00008c080a210981 */ /* 0x000f28000c1e1900 */
[----:B------:R-:W4:Y:S01]  /*2b00*/  @P0 LDG.E R34, desc[UR8][R10.64+0x94] ;  /* 0x000094080a220981 */ /* 0x000f22000c1e1900 */
[----:B------:R-:W-:-:S03]  /*2b10*/  @P4 LOP3.LUT R0, R0, R27, RZ, 0x3c, !PT ;  /* 0x0000001b00004212 */ /* 0x000fc600078e3cff */
        /* <DEDUP_REMOVED lines=22> */
[----:B------:R-:W-:Y:S02]  /*2c80*/  @P0 LOP3.LUT R0, R0, R33, RZ, 0x3c, !PT ;  /* 0x0000002100000212 */ /* 0x000fe400078e3cff */
[----:B--2---:R-:W-:Y:S02]  /*2c90*/  @P3 LOP3.LUT R4, R4, R13, RZ, 0x3c, !PT ;  /* 0x0000000d04043212 */ /* 0x004fe400078e3cff */
[----:B---3--:R-:W-:Y:S02]  /*2ca0*/  @P3 LOP3.LUT R2, R2, R15, RZ, 0x3c, !PT ;  /* 0x0000000f02023212 */ /* 0x008fe400078e3cff */
[----:B----4-:R-:W-:-:S02]  /*2cb0*/  @P3 LOP3.LUT R5, R5, R14, RZ, 0x3c, !PT ;  /* 0x0000000e05053212 */ /* 0x010fc400078e3cff */
        /* <DEDUP_REMOVED lines=42> */
[----:B------:R-:W2:Y:S01]  /*2f60*/  @P4 LDG.E R17, desc[UR8][R10.64+0xf0] ;  /* 0x0000f0080a114981 */ /* 0x000ea2000c1e1900 */
        /* <DEDUP_REMOVED lines=14> */
[----:B---3--:R-:W-:-:S03]  /*3050*/  @P1 LOP3.LUT R4, R4, R15, RZ, 0x3c, !PT ;  /* 0x0000000f04041212 */ /* 0x008fc600078e3cff */
[----:B------:R-:W3:Y:S01]  /*3060*/  @P2 LDG.E R15, desc[UR8][R10.64+0xcc] ;  /* 0x0000cc080a0f2981 */ /* 0x000ee2000c1e1900 */
[----:B--2---:R-:W-:-:S03]  /*3070*/  @P4 LOP3.LUT R0, R0, R17, RZ, 0x3c, !PT ;  /* 0x0000001100004212 */ /* 0x004fc600078e3cff */
[----:B------:R-:W2:Y:S01]  /*3080*/  @P2 LDG.E R17, desc[UR8][R10.64+0xd4] ;  /* 0x0000d4080a112981 */ /* 0x000ea2000c1e1900 */
[----:B----4-:R-:W-:-:S03]  /*3090*/  @P1 LOP3.LUT R3, R3, R16, RZ, 0x3c, !PT ;  /* 0x0000001003031212 */ /* 0x010fc600078e3cff */
        /* <DEDUP_REMOVED lines=14> */
[----:B------:R-:W4:Y:S01]  /*3180*/  @P0 LDG.E R13, desc[UR8][R10.64+0x130] ;  /* 0x000130080a0d0981 */ /* 0x000f22000c1e1900 */
[----:B------:R-:W-:Y:S01]  /*3190*/  UIADD3 UR4, UPT, UPT, UR4, 0x10, URZ ;  /* 0x0000001004047890 */ /* 0x000fe2000fffe0ff */
[----:B------:R-:W-:-:S03]  /*31a0*/  @P4 LOP3.LUT R3, R3, R24, RZ, 0x3c, !PT ;  /* 0x0000001803034212 */ /* 0x000fc600078e3cff */
[----:B------:R-:W-:Y:S01]  /*31b0*/  UISETP.NE.AND UP0, UPT, UR4, 0x20, UPT ;  /* 0x000000200400788c */ /* 0x000fe2000bf05270 */
[----:B------:R-:W-:-:S04]  /*31c0*/  @P5 LOP3.LUT R3, R3, R28, RZ, 0x3c, !PT ;  /* 0x0000001c03035212 */ /* 0x000fc800078e3cff */
[----:B------:R-:W-:-:S04]  /*31d0*/  @P6 LOP3.LUT R3, R3, R30, RZ, 0x3c, !PT ;  /* 0x0000001e03036212 */ /* 0x000fc800078e3cff */
[----:B------:R-:W-:Y:S02]  /*31e0*/  @P0 LOP3.LUT R3, R3, R34, RZ, 0x3c, !PT ;  /* 0x0000002203030212 */ /* 0x000fe400078e3cff */
[----:B---3--:R-:W-:-:S04]  /*31f0*/  @P2 LOP3.LUT R4, R4, R15, RZ, 0x3c, !PT ;  /* 0x0000000f04042212 */ /* 0x008fc800078e3cff */
[----:B------:R-:W-:Y:S02]  /*3200*/  @P3 LOP3.LUT R4, R4, R19, RZ, 0x3c, !PT ;  /* 0x0000001304043212 */ /* 0x000fe400078e3cff */
[----:B--2---:R-:W-:Y:S02]  /*3210*/  @P2 LOP3.LUT R2, R2, R17, RZ, 0x3c, !PT ;  /* 0x0000001102022212 */ /* 0x004fe400078e3cff */
[----:B----4-:R-:W-:Y:S02]  /*3220*/  @P2 LOP3.LUT R5, R5, R16, RZ, 0x3c, !PT ;  /* 0x0000001005052212 */ /* 0x010fe400078e3cff */
        /* <DEDUP_REMOVED lines=18> */
[----:B------:R3:W-:Y:S01]  /*3350*/  STL [R1+0x4], R0 ;  /* 0x0000040001007387 */ /* 0x0007e20000100800 */
[----:B------:R-:W-:-:S03]  /*3360*/  UISETP.NE.U32.AND UP0, UPT, UR10, 0x1, UPT ;  /* 0x000000010a00788c */ /* 0x000fc6000bf05070 */
[----:B------:R3:W-:Y:S01]  /*3370*/  STL.64 [R1+0x8], R4 ;  /* 0x0000080401007387 */ /* 0x0007e20000100a00 */
[----:B------:R-:W-:-:S03]  /*3380*/  UISETP.NE.AND.EX UP0, UPT, URZ, URZ, UPT, UP0 ;  /* 0x000000ffff00728c */ /* 0x000fc6000bf05300 */
[----:B------:R3:W-:Y:S06]  /*3390*/  STL.64 [R1+0x10], R2 ;  /* 0x0000100201007387 */ /* 0x0007ec0000100a00 */
[----:B------:R-:W-:Y:S05]  /*33a0*/  BRA.U !UP0, `(.L_x_11) ;  /* 0x0000001908047547 */ /* 0x000fea000b800000 */
[----:B------:R-:W-:Y:S01]  /*33b0*/  UMOV UR4, URZ ;  /* 0x000000ff00047c82 */ /* 0x000fe20008000000 */
[----:B------:R-:W-:Y:S01]  /*33c0*/  UMOV UR6, URZ ;  /* 0x000000ff00067c82 */ /* 0x000fe20008000000 */
[----:B---3--:R-:W-:Y:S02]  /*33d0*/  IMAD.MOV.U32 R0, RZ, RZ, RZ ;  /* 0x000000ffff007224 */ /* 0x008fe400078e00ff */
[----:B------:R-:W-:Y:S02]  /*33e0*/  IMAD.MOV.U32 R22, RZ, RZ, RZ ;  /* 0x000000ffff167224 */ /* 0x000fe400078e00ff */
[----:B------:R-:W-:Y:S02]  /*33f0*/  IMAD.U32 R3, RZ, RZ, UR4 ;  /* 0x00000004ff037e24 */ /* 0x000fe4000f8e00ff */
[----:B------:R-:W-:Y:S02]  /*3400*/  IMAD.U32 R2, RZ, RZ, UR6 ;  /* 0x00000006ff027e24 */ /* 0x000fe4000f8e00ff */
[----:B------:R-:W-:-:S02]  /*3410*/  IMAD.U32 R5, RZ, RZ, UR4 ;  /* 0x00000004ff057e24 */ /* 0x000fc4000f8e00ff */
[----:B------:R-:W-:-:S07]  /*3420*/  IMAD.U32 R4, RZ, RZ, UR6 ;  /* 0x00000006ff047e24 */ /* 0x000fce000f8e00ff */
.L_x_15:
[----:B------:R-:W-:-:S06]  /*3430*/  LEA R9, R22, UR11, 0x2 ;  /* 0x0000000b16097c11 */ /* 0x000fcc000f8e10ff */
[----:B------:R-:W5:Y:S01]  /*3440*/  LDL R9, [R9+0x4] ;  /* 0x0000040009097983 */ /* 0x000f620000100800 */
[----:B------:R-:W-:Y:S01]  /*3450*/  IMAD.SHL.U32 R12, R22, 0x20, RZ ;  /* 0x00000020160c7824 */ /* 0x000fe200078e00ff */
[----:B------:R-:W-:-:S06]  /*3460*/  UMOV UR4, URZ ;  /* 0x000000ff00047c82 */ /* 0x000fcc0008000000 */
.L_x_14:
        /* <DEDUP_REMOVED lines=181> */
[----:B------:R-:W-:Y:S05]  /*3fc0*/  BRA.U UP0, `(.L_x_11) ;  /* 0x0000000900fc7547 */ /* 0x000fea000b800000 */
[----:B------:R-:W-:Y:S01]  /*3fd0*/  UMOV UR4, URZ ;  /* 0x000000ff00047c82 */ /* 0x000fe20008000000 */
[----:B------:R-:W-:Y:S01]  /*3fe0*/  UMOV UR6, URZ ;  /* 0x000000ff00067c82 */ /* 0x000fe20008000000 */
[----:B----4-:R-:W-:Y:S02]  /*3ff0*/  IMAD.MOV.U32 R0, RZ, RZ, RZ ;  /* 0x000000ffff007224 */ /* 0x010fe400078e00ff */
[----:B------:R-:W-:Y:S02]  /*4000*/  IMAD.MOV.U32 R22, RZ, RZ, RZ ;  /* 0x000000ffff167224 */ /* 0x000fe400078e00ff */
[----:B------:R-:W-:Y:S02]  /*4010*/  IMAD.U32 R3, RZ, RZ, UR4 ;  /* 0x00000004ff037e24 */ /* 0x000fe4000f8e00ff */
[----:B------:R-:W-:Y:S02]  /*4020*/  IMAD.U32 R2, RZ, RZ, UR6 ;  /* 0x00000006ff027e24 */ /* 0x000fe4000f8e00ff */
[----:B------:R-:W-:-:S02]  /*4030*/  IMAD.U32 R5, RZ, RZ, UR4 ;  /* 0x00000004ff057e24 */ /* 0x000fc4000f8e00ff */
[----:B------:R-:W-:-:S07]  /*4040*/  IMAD.U32 R4, RZ, RZ, UR6 ;  /* 0x00000006ff047e24 */ /* 0x000fce000f8e00ff */
.L_x_17:
[----:B------:R-:W-:-:S06]  /*4050*/  LEA R9, R22, UR11, 0x2 ;  /* 0x0000000b16097c11 */ /* 0x000fcc000f8e10ff */
[----:B------:R-:W5:Y:S01]  /*4060*/  LDL R9, [R9+0x4] ;  /* 0x0000040009097983 */ /* 0x000f620000100800 */
[----:B------:R-:W-:Y:S01]  /*4070*/  IMAD.SHL.U32 R12, R22, 0x20, RZ ;  /* 0x00000020160c7824 */ /* 0x000fe200078e00ff */
[----:B------:R-:W-:-:S06]  /*4080*/  UMOV UR4, URZ ;  /* 0x000000ff00047c82 */ /* 0x000fcc0008000000 */
.L_x_16:
        /* <DEDUP_REMOVED lines=179> */
.L_x_11:
[----:B------:R-:W-:Y:S01]  /*4bc0*/  VIADD R8, R8, 0x1 ;  /* 0x0000000108087836 */ /* 0x000fe20000000000 */
[----:B------:R-:W-:Y:S02]  /*4bd0*/  USHF.R.U64 UR7, UR7, 0x2, UR5 ;  /* 0x0000000207077899 */ /* 0x000fe40008001205 */
[----:B------:R-:W-:Y:S02]  /*4be0*/  USHF.R.U32.HI UR5, URZ, 0x2, UR5 ;  /* 0x00000002ff057899 */ /* 0x000fe40008011605 */
[----:B------:R-:W-:-:S13]  /*4bf0*/  ISETP.NE.AND P0, PT, R8, 0x5, PT ;  /* 0x000000050800780c */ /* 0x000fda0003f05270 */
[----:B------:R-:W-:Y:S05]  /*4c00*/  @P0 BRA `(.L_x_18) ;  /* 0xffffffd800c80947 */ /* 0x000fea000383ffff */
[----:B------:R-:W-:Y:S01]  /*4c10*/  CS2R R10, SRZ ;  /* 0x00000000000a7805 */ /* 0x000fe2000001ff00 */
[----:B------:R-:W-:Y:S01]  /*4c20*/  UMOV UR4, URZ ;  /* 0x000000ff00047c82 */ /* 0x000fe20008000000 */
[----:B------:R-:W-:-:S05]  /*4c30*/  UMOV UR10, 0x561e01f8 ;  /* 0x561e01f8000a7882 */ /* 0x000fca0000000000 */
.L_x_27:
[----:B------:R-:W-:-:S06]  /*4c40*/  UIADD3 UR5, UPT, UPT, UR10, 0x161f14, URZ ;  /* 0x00161f140a057890 */ /* 0x000fcc000fffe0ff */
[----:B------:R-:W-:Y:S01]  /*4c50*/  IMAD.U32 R9, RZ, RZ, UR5 ;  /* 0x00000005ff097e24 */ /* 0x000fe2000f8e00ff */
[----:B0-----:R-:W-:-:S06]  /*4c60*/  UMOV UR5, URZ ;  /* 0x000000ff00057c82 */ /* 0x001fcc0008000000 */
.L_x_23:
[----:B------:R-:W-:Y:S01]  /*4c70*/  SHF.R.U32.HI R7, RZ, 0x2, R0 ;  /* 0x00000002ff077819 */ /* 0x000fe20000011600 */
[----:B------:R-:W-:Y:S01]  /*4c80*/  IMAD.MOV.U32 R13, RZ, RZ, 0x40000000 ;  /* 0x40000000ff0d7424 */ /* 0x000fe200078e00ff */
[----:B------:R-:W-:Y:S02]  /*4c90*/  BSSY.RECONVERGENT B0, `(.L_x_19) ;  /* 0x0000011000007945 */ /* 0x000fe40003800200 */
[----:B------:R-:W-:Y:S01]  /*4ca0*/  LOP3.LUT R7, R7, R0, RZ, 0x3c, !PT ;  /* 0x0000000007077212 */ /* 0x000fe200078e3cff */
[----:B01234-:R-:W-:-:S04]  /*4cb0*/  IMAD.SHL.U32 R0, R3, 0x10, RZ ;  /* 0x0000001003007824 */ /* 0x01ffc800078e00ff */
[----:B------:R-:W-:-:S05]  /*4cc0*/  IMAD.SHL.U32 R6, R7, 0x2, RZ ;  /* 0x0000000207067824 */ /* 0x000fca00078e00ff */
[----:B------:R-:W-:Y:S01]  /*4cd0*/  LOP3.LUT R0, R7, R6, R0, 0x96, !PT ;  /* 0x0000000607007212 */ /* 0x000fe200078e9600 */
[----:B------:R-:W-:Y:S01]  /*4ce0*/  IMAD.MOV.U32 R7, RZ, RZ, 0x2f800000 ;  /* 0x2f800000ff077424 */ /* 0x000fe200078e00ff */
[----:B------:R-:W-:Y:S02]  /*4cf0*/  MOV R6, 0x4da0 ;  /* 0x00004da000067802 */ /* 0x000fe40000000f00 */
[----:B------:R-:W-:-:S04]  /*4d00*/  LOP3.LUT R12, R0, R3, RZ, 0x3c, !PT ;  /* 0x00000003000c7212 */ /* 0x000fc800078e3cff */
[----:B------:R-:W-:-:S04]  /*4d10*/  IADD3 R0, PT, PT, R9, -0x10974f, R12 ;  /* 0xffef68b109007810 */ /* 0x000fc80007ffe00c */
[----:B------:R-:W-:-:S05]  /*4d20*/  I2FP.F32.U32 R0, R0 ;  /* 0x0000000000007245 */ /* 0x000fca0000201000 */
[----:B------:R-:W-:-:S04]  /*4d30*/  FFMA R0, R0, R7, 1.1641532182693481445e-10 ;  /* 0x2f00000000007423 */ /* 0x000fc80000000007 */
[----:B------:R-:W-:Y:S01]  /*4d40*/  FFMA R8, R0, R13, 2 ;  /* 0x4000000000087423 */ /* 0x000fe2000000000d */
[----:B------:R-:W-:-:S03]  /*4d50*/  IMAD.MOV.U32 R0, RZ, RZ, R3 ;  /* 0x000000ffff007224 */ /* 0x000fc600078e0003 */
[----:B------:R-:W0:Y:S02]  /*4d60*/  F2F.F64.F32 R14, R8 ;  /* 0x00000008000e7310 */ /* 0x000e240000201800 */
[----:B0-----:R-:W-:Y:S02]  /*4d70*/  IMAD.MOV.U32 R36, RZ, RZ, R14 ;  /* 0x000000ffff247224 */ /* 0x001fe400078e000e */
[----:B------:R-:W-:-:S07]  /*4d80*/  IMAD.MOV.U32 R37, RZ, RZ, R15 ;  /* 0x000000ffff257224 */ /* 0x000fce00078e000f */
[----:B------:R-:W-:Y:S05]  /*4d90*/  CALL.REL.NOINC `($_Z2MCPd$__internal_accurate_pow) ;  /* 0x0000001000007944 */ /* 0x000fea0003c00000 */
[----:B------:R-:W-:Y:S05]  /*4da0*/  BSYNC.RECONVERGENT B0 ;  /* 0x0000000000007941 */ /* 0x000fea0003800200 */
.L_x_19:
[----:B------:R-:W-:Y:S01]  /*4db0*/  SHF.R.U32.HI R3, RZ, 0x2, R4 ;  /* 0x00000002ff037819 */ /* 0x000fe20000011604 */
[----:B------:R-:W-:Y:S01]  /*4dc0*/  DADD R14, R14, 4 ;  /* 0x401000000e0e7429 */ /* 0x000fe20000000000 */
[----:B------:R-:W-:Y:S01]  /*4dd0*/  FSETP.NEU.AND P2, PT, R8, +INF , PT ;  /* 0x7f8000000800780b */ /* 0x000fe20003f4d000 */
[----:B------:R-:W-:Y:S01]  /*4de0*/  BSSY.RECONVERGENT B0, `(.L_x_20) ;  /* 0x0000022000007945 */ /* 0x000fe20003800200 */
[----:B------:R-:W-:Y:S01]  /*4df0*/  LOP3.LUT R3, R3, R4, RZ, 0x3c, !PT ;  /* 0x0000000403037212 */ /* 0x000fe200078e3cff */
[----:B------:R-:W-:Y:S01]  /*4e00*/  IMAD.SHL.U32 R4, R12, 0x10, RZ ;  /* 0x000000100c047824 */ /* 0x000fe200078e00ff */
[----:B------:R-:W-:-:S03]  /*4e10*/  FSETP.NEU.AND P0, PT, R8, RZ, PT ;  /* 0x000000ff0800720b */ /* 0x000fc60003f0d000 */
[----:B------:R-:W-:Y:S01]  /*4e20*/  IMAD.SHL.U32 R6, R3, 0x2, RZ ;  /* 0x0000000203067824 */ /* 0x000fe200078e00ff */
[----:B------:R-:W-:Y:S02]  /*4e30*/  FSEL R17, R17, RZ, P0 ;  /* 0x000000ff11117208 */ /* 0x000fe40000000000 */
[----:B------:R-:W-:Y:S02]  /*4e40*/  LOP3.LUT R14, R15, 0x7ff00000, RZ, 0xc0, !PT ;  /* 0x7ff000000f0e7812 */ /* 0x000fe400078ec0ff */
[----:B------:R-:W-:Y:S01]  /*4e50*/  LOP3.LUT R3, R3, R6, R4, 0x96, !PT ;  /* 0x0000000603037212 */ /* 0x000fe200078e9604 */
[----:B------:R-:W-:Y:S01]  /*4e60*/  IMAD.MOV.U32 R6, RZ, RZ, 0x2f800000 ;  /* 0x2f800000ff067424 */ /* 0x000fe200078e00ff */
[----:B------:R-:W-:Y:S02]  /*4e70*/  ISETP.NE.AND P1, PT, R14, 0x7ff00000, PT ;  /* 0x7ff000000e00780c */ /* 0x000fe40003f25270 */
[----:B------:R-:W-:Y:S02]  /*4e80*/  LOP3.LUT R7, R3, R12, RZ, 0x3c, !PT ;  /* 0x0000000c03077212 */ /* 0x000fe400078e3cff */
[----:B------:R-:W-:-:S02]  /*4e90*/  FSEL R4, R16, RZ, P0 ;  /* 0x000000ff10047208 */ /* 0x000fc40000000000 */
[----:B------:R-:W-:Y:S02]  /*4ea0*/  IADD3 R3, PT, PT, R9, -0xb0f8a, R7 ;  /* 0xfff4f07609037810 */ /* 0x000fe40007ffe007 */
[----:B------:R-:W-:Y:S02]  /*4eb0*/  FSETP.NEU.AND P0, PT, R8, 1, PT ;  /* 0x3f8000000800780b */ /* 0x000fe40003f0d000 */
[----:B------:R-:W-:Y:S02]  /*4ec0*/  @!P2 FSEL R17, R17, RZ, P1 ;  /* 0x000000ff1111a208 */ /* 0x000fe40000800000 */
[----:B------:R-:W-:Y:S02]  /*4ed0*/  I2FP.F32.U32 R3, R3 ;  /* 0x0000000300037245 */ /* 0x000fe40000201000 */
[----:B------:R-:W-:Y:S02]  /*4ee0*/  @!P2 FSEL R4, R4, +QNAN , P1 ;  /* 0x7ff000000404a808 */ /* 0x000fe40000800000 */
[----:B------:R-:W-:Y:S01]  /*4ef0*/  FSEL R16, R17, RZ, P0 ;  /* 0x000000ff11107208 */ /* 0x000fe20000000000 */
[----:B------:R-:W-:Y:S01]  /*4f00*/  FFMA R3, R3, R6, 1.1641532182693481445e-10 ;  /* 0x2f00000003037423 */ /* 0x000fe20000000006 */
[----:B------:R-:W-:Y:S01]  /*4f10*/  FSEL R17, R4, 1.875, P0 ;  /* 0x3ff0000004117808 */ /* 0x000fe20000000000 */
[----:B------:R-:W-:-:S02]  /*4f20*/  IMAD.MOV.U32 R6, RZ, RZ, 0x40000000 ;  /* 0x40000000ff067424 */ /* 0x000fc400078e00ff */
[----:B------:R-:W-:Y:S02]  /*4f30*/  IMAD.MOV.U32 R4, RZ, RZ, R11 ;  /* 0x000000ffff047224 */ /* 0x000fe400078e000b */
[----:B------:R-:W-:Y:S01]  /*4f40*/  FFMA R3, R3, R6, 2 ;  /* 0x4000000003037423 */ /* 0x000fe20000000006 */
[----:B------:R-:W-:Y:S01]  /*4f50*/  DSETP.MAX.AND P0, P1, R10, R16, PT ;  /* 0x000000100a00722a */ /* 0x000fe2000390f000 */
[----:B------:R-:W-:Y:S01]  /*4f60*/  IMAD.MOV.U32 R13, RZ, RZ, R17 ;  /* 0x000000ffff0d7224 */ /* 0x000fe200078e0011 */
[----:B------:R-:W-:Y:S01]  /*4f70*/  MOV R6, 0x5000 ;  /* 0x0000500000067802 */ /* 0x000fe20000000f00 */
[----:B------:R-:W0:Y:S03]  /*4f80*/  F2F.F64.F32 R14, R3 ;  /* 0x00000003000e7310 */ /* 0x000e260000201800 */
[----:B------:R-:W-:Y:S02]  /*4f90*/  FSEL R19, R4, R13, P0 ;  /* 0x0000000d04137208 */ /* 0x000fe40000000000 */
[----:B------:R-:W-:-:S06]  /*4fa0*/  SEL R10, R10, R16, P0 ;  /* 0x000000100a0a7207 */ /* 0x000fcc0000000000 */
[----:B------:R-:W-:Y:S01]  /*4fb0*/  @P1 LOP3.LUT R19, R13, 0x80000, RZ, 0xfc, !PT ;  /* 0x000800000d131812 */ /* 0x000fe200078efcff */
[----:B0-----:R-:W-:Y:S02]  /*4fc0*/  IMAD.MOV.U32 R36, RZ, RZ, R14 ;  /* 0x000000ffff247224 */ /* 0x001fe400078e000e */
[----:B------:R-:W-:Y:S02]  /*4fd0*/  IMAD.MOV.U32 R37, RZ, RZ, R15 ;  /* 0x000000ffff257224 */ /* 0x000fe400078e000f */
[----:B------:R-:W-:-:S07]  /*4fe0*/  IMAD.MOV.U32 R11, RZ, RZ, R19 ;  /* 0x000000ffff0b7224 */ /* 0x000fce00078e0013 */
[----:B------:R-:W-:Y:S05]  /*4ff0*/  CALL.REL.NOINC `($_Z2MCPd$__internal_accurate_pow) ;  /* 0x0000000c00687944 */ /* 0x000fea0003c00000 */
[----:B------:R-:W-:Y:S05]  /*5000*/  BSYNC.RECONVERGENT B0 ;  /* 0x0000000000007941 */ /* 0x000fea0003800200 */
.L_x_20:
[----:B------:R-:W-:Y:S01]  /*5010*/  SHF.R.U32.HI R4, RZ, 0x2, R5 ;  /* 0x00000002ff047819 */ /* 0x000fe20000011605 */
[----:B------:R-:W-:Y:S01]  /*5020*/  DADD R14, R14, 4 ;  /* 0x401000000e0e7429 */ /* 0x000fe20000000000 */
[----:B------:R-:W-:Y:S01]  /*5030*/  FSETP.NEU.AND P2, PT, R3, +INF , PT ;  /* 0x7f8000000300780b */ /* 0x000fe20003f4d000 */
[----:B------:R-:W-:Y:S01]  /*5040*/  IMAD.MOV.U32 R13, RZ, RZ, 0x2f800000 ;  /* 0x2f800000ff0d7424 */ /* 0x000fe200078e00ff */
[----:B------:R-:W-:Y:S01]  /*5050*/  LOP3.LUT R4, R4, R5, RZ, 0x3c, !PT ;  /* 0x0000000504047212 */ /* 0x000fe200078e3cff */
[----:B------:R-:W-:Y:S01]  /*5060*/  IMAD.SHL.U32 R5, R7, 0x10, RZ ;  /* 0x0000001007057824 */ /* 0x000fe200078e00ff */
[----:B------:R-:W-:Y:S01]  /*5070*/  FSETP.NEU.AND P0, PT, R3, RZ, PT ;  /* 0x000000ff0300720b */ /* 0x000fe20003f0d000 */
[----:B------:R-:W-:Y:S02]  /*5080*/  BSSY.RECONVERGENT B0, `(.L_x_21) ;  /* 0x000001e000007945 */ /* 0x000fe40003800200 */
[----:B------:R-:W-:Y:S01]  /*5090*/  IMAD.SHL.U32 R6, R4, 0x2, RZ ;  /* 0x0000000204067824 */ /* 0x000fe200078e00ff */
[----:B------:R-:W-:-:S02]  /*50a0*/  FSEL R17, R17, RZ, P0 ;  /* 0x000000ff11117208 */ /* 0x000fc40000000000 */
[----:B------:R-:W-:Y:S02]  /*50b0*/  LOP3.LUT R14, R15, 0x7ff00000, RZ, 0xc0, !PT ;  /* 0x7ff000000f0e7812 */ /* 0x000fe400078ec0ff */
[----:B------:R-:W-:Y:S02]  /*50c0*/  LOP3.LUT R6, R4, R6, R5, 0x96, !PT ;  /* 0x0000000604067212 */ /* 0x000fe400078e9605 */
[----:B------:R-:W-:Y:S02]  /*50d0*/  ISETP.NE.AND P1, PT, R14, 0x7ff00000, PT ;  /* 0x7ff000000e00780c */ /* 0x000fe40003f25270 */
[----:B------:R-:W-:Y:S02]  /*50e0*/  LOP3.LUT R8, R6, R7, RZ, 0x3c, !PT ;  /* 0x0000000706087212 */ /* 0x000fe400078e3cff */
[----:B------:R-:W-:Y:S02]  /*50f0*/  FSEL R5, R16, RZ, P0 ;  /* 0x000000ff10057208 */ /* 0x000fe40000000000 */
[----:B------:R-:W-:-:S02]  /*5100*/  IADD3 R4, PT, PT, R9, -0x587c5, R8 ;  /* 0xfffa783b09047810 */ /* 0x000fc40007ffe008 */
[----:B------:R-:W-:Y:S01]  /*5110*/  FSETP.NEU.AND P0, PT, R3, 1, PT ;  /* 0x3f8000000300780b */ /* 0x000fe20003f0d000 */
[----:B------:R-:W-:Y:S01]  /*5120*/  IMAD.MOV.U32 R3, RZ, RZ, 0x40000000 ;  /* 0x40000000ff037424 */ /* 0x000fe200078e00ff */
[----:B------:R-:W-:Y:S02]  /*5130*/  @!P2 FSEL R17, R17, RZ, P1 ;  /* 0x000000ff1111a208 */ /* 0x000fe40000800000 */
[----:B------:R-:W-:Y:S02]  /*5140*/  @!P2 FSEL R5, R5, +QNAN , P1 ;  /* 0x7ff000000505a808 */ /* 0x000fe40000800000 */
[----:B------:R-:W-:Y:S02]  /*5150*/  I2FP.F32.U32 R4, R4 ;  /* 0x0000000400047245 */ /* 0x000fe40000201000 */
[----:B------:R-:W-:Y:S02]  /*5160*/  FSEL R16, R17, RZ, P0 ;  /* 0x000000ff11107208 */ /* 0x000fe40000000000 */
[----:B------:R-:W-:Y:S01]  /*5170*/  FSEL R17, R5, 1.875, P0 ;  /* 0x3ff0000005117808 */ /* 0x000fe20000000000 */
[----:B------:R-:W-:-:S04]  /*5180*/  FFMA R4, R4, R13, 1.1641532182693481445e-10 ;  /* 0x2f00000004047423 */ /* 0x000fc8000000000d */
[----:B------:R-:W-:Y:S01]  /*5190*/  FFMA R4, R4, R3, 2 ;  /* 0x4000000004047423 */ /* 0x000fe20000000003 */
[----:B------:R-:W-:Y:S01]  /*51a0*/  DSETP.MAX.AND P0, P1, R10, R16, PT ;  /* 0x000000100a00722a */ /* 0x000fe2000390f000 */
[----:B------:R-:W-:Y:S02]  /*51b0*/  IMAD.MOV.U32 R3, RZ, RZ, R11 ;  /* 0x000000ffff037224 */ /* 0x000fe400078e000b */
[----:B------:R-:W0:Y:S01]  /*51c0*/  F2F.F64.F32 R14, R4 ;  /* 0x00000004000e7310 */ /* 0x000e220000201800 */
[----:B------:R-:W-:Y:S02]  /*51d0*/  IMAD.MOV.U32 R6, RZ, RZ, R17 ;  /* 0x000000ffff067224 */ /* 0x000fe400078e0011 */
[----:B------:R-:W-:-:S03]  /*51e0*/  SEL R10, R10, R16, P0 ;  /* 0x000000100a0a7207 */ /* 0x000fc60000000000 */
[----:B------:R-:W-:-:S05]  /*51f0*/  FSEL R3, R3, R6, P0 ;  /* 0x0000000603037208 */ /* 0x000fca0000000000 */
[----:B------:R-:W-:Y:S02]  /*5200*/  @P1 LOP3.LUT R3, R6, 0x80000, RZ, 0xfc, !PT ;  /* 0x0008000006031812 */ /* 0x000fe400078efcff */
[----:B------:R-:W-:Y:S01]  /*5210*/  MOV R6, 0x5260 ;  /* 0x0000526000067802 */ /* 0x000fe20000000f00 */
[----:B0-----:R-:W-:Y:S02]  /*5220*/  IMAD.MOV.U32 R36, RZ, RZ, R14 ;  /* 0x000000ffff247224 */ /* 0x001fe400078e000e */
[----:B------:R-:W-:Y:S02]  /*5230*/  IMAD.MOV.U32 R37, RZ, RZ, R15 ;  /* 0x000000ffff257224 */ /* 0x000fe400078e000f */
[----:B------:R-:W-:-:S07]  /*5240*/  IMAD.MOV.U32 R11, RZ, RZ, R3 ;  /* 0x000000ffff0b7224 */ /* 0x000fce00078e0003 */
[----:B------:R-:W-:Y:S05]  /*5250*/  CALL.REL.NOINC `($_Z2MCPd$__internal_accurate_pow) ;  /* 0x0000000800d07944 */ /* 0x000fea0003c00000 */
[----:B------:R-:W-:Y:S05]  /*5260*/  BSYNC.RECONVERGENT B0 ;  /* 0x0000000000007941 */ /* 0x000fea0003800200 */
.L_x_21:
[----:B------:R-:W-:Y:S01]  /*5270*/  SHF.R.U32.HI R3, RZ, 0x2, R2 ;  /* 0x00000002ff037819 */ /* 0x000fe20000011602 */
[----:B------:R-:W-:Y:S01]  /*5280*/  DADD R14, R14, 4 ;  /* 0x401000000e0e7429 */ /* 0x000fe20000000000 */
[----:B------:R-:W-:Y:S01]  /*5290*/  FSETP.NEU.AND P2, PT, R4, +INF , PT ;  /* 0x7f8000000400780b */ /* 0x000fe20003f4d000 */
[----:B------:R-:W-:Y:S01]  /*52a0*/  IMAD.MOV.U32 R6, RZ, RZ, R11 ;  /* 0x000000ffff067224 */ /* 0x000fe200078e000b */
[----:B------:R-:W-:Y:S01]  /*52b0*/  LOP3.LUT R3, R3, R2, RZ, 0x3c, !PT ;  /* 0x0000000203037212 */ /* 0x000fe200078e3cff */
[----:B------:R-:W-:Y:S01]  /*52c0*/  IMAD.SHL.U32 R2, R8, 0x10, RZ ;  /* 0x0000001008027824 */ /* 0x000fe200078e00ff */
[----:B------:R-:W-:Y:S01]  /*52d0*/  FSETP.NEU.AND P0, PT, R4, RZ, PT ;  /* 0x000000ff0400720b */ /* 0x000fe20003f0d000 */
[----:B------:R-:W-:Y:S02]  /*52e0*/  BSSY.RECONVERGENT B0, `(.L_x_22) ;  /* 0x000001e000007945 */ /* 0x000fe40003800200 */
[----:B------:R-:W-:Y:S01]  /*52f0*/  IMAD.SHL.U32 R5, R3, 0x2, RZ ;  /* 0x0000000203057824 */ /* 0x000fe200078e00ff */
[----:B------:R-:W-:-:S02]  /*5300*/  FSEL R16, R16, RZ, P0 ;  /* 0x000000ff10107208 */ /* 0x000fc40000000000 */
[----:B------:R-:W-:Y:S02]  /*5310*/  LOP3.LUT R14, R15, 0x7ff00000, RZ, 0xc0, !PT ;  /* 0x7ff000000f0e7812 */ /* 0x000fe400078ec0ff */
[----:B------:R-:W-:Y:S01]  /*5320*/  LOP3.LUT R3, R3, R5, R2, 0x96, !PT ;  /* 0x0000000503037212 */ /* 0x000fe200078e9602 */
[----:B------:R-:W-:Y:S01]  /*5330*/  IMAD.MOV.U32 R5, RZ, RZ, 0x2f800000 ;  /* 0x2f800000ff057424 */ /* 0x000fe200078e00ff */
[----:B------:R-:W-:Y:S02]  /*5340*/  ISETP.NE.AND P1, PT, R14, 0x7ff00000, PT ;  /* 0x7ff000000e00780c */ /* 0x000fe40003f25270 */
[----:B------:R-:W-:Y:S02]  /*5350*/  LOP3.LUT R3, R3, R8, RZ, 0x3c, !PT ;  /* 0x0000000803037212 */ /* 0x000fe400078e3cff */
[----:B------:R-:W-:Y:S02]  /*5360*/  FSEL R14, R17, RZ, P0 ;  /* 0x000000ff110e7208 */ /* 0x000fe40000000000 */
[----:B------:R-:W-:Y:S01]  /*5370*/  FSETP.NEU.AND P0, PT, R4, 1, PT ;  /* 0x3f8000000400780b */ /* 0x000fe20003f0d000 */
[----:B------:R-:W-:Y:S01]  /*5380*/  IMAD.IADD R2, R3, 0x1, R9 ;  /* 0x0000000103027824 */ /* 0x000fe200078e0209 */
[----:B------:R-:W-:-:S02]  /*5390*/  @!P2 FSEL R14, R14, RZ, P1 ;  /* 0x000000ff0e0ea208 */ /* 0x000fc40000800000 */
[----:B------:R-:W-:Y:S02]  /*53a0*/  @!P2 FSEL R16, R16, +QNAN , P1 ;  /* 0x7ff000001010a808 */ /* 0x000fe40000800000 */
[----:B------:R-:W-:Y:S02]  /*53b0*/  I2FP.F32.U32 R2, R2 ;  /* 0x0000000200027245 */ /* 0x000fe40000201000 */
[----:B------:R-:W-:Y:S02]  /*53c0*/  FSEL R14, R14, RZ, P0 ;  /* 0x000000ff0e0e7208 */ /* 0x000fe40000000000 */
[----:B------:R-:W-:Y:S01]  /*53d0*/  FSEL R15, R16, 1.875, P0 ;  /* 0x3ff00000100f7808 */ /* 0x000fe20000000000 */
[----:B------:R-:W-:Y:S01]  /*53e0*/  FFMA R2, R2, R5, 1.1641532182693481445e-10 ;  /* 0x2f00000002027423 */ /* 0x000fe20000000005 */
[----:B------:R-:W-:-:S03]  /*53f0*/  IMAD.MOV.U32 R5, RZ, RZ, 0x40000000 ;  /* 0x40000000ff057424 */ /* 0x000fc600078e00ff */
[----:B------:R-:W-:Y:S02]  /*5400*/  IMAD.MOV.U32 R13, RZ, RZ, R15 ;  /* 0x000000ffff0d7224 */ /* 0x000fe400078e000f */
[----:B------:R-:W-:Y:S01]  /*5410*/  FFMA R2, R2, R5, 2 ;  /* 0x4000000002027423 */ /* 0x000fe20000000005 */
[----:B------:R-:W-:-:S03]  /*5420*/  DSETP.MAX.AND P0, P1, R10, R14, PT ;  /* 0x0000000e0a00722a */ /* 0x000fc6000390f000 */
[----:B------:R-:W0:Y:S03]  /*5430*/  F2F.F64.F32 R4, R2 ;  /* 0x0000000200047310 */ /* 0x000e260000201800 */
[----:B------:R-:W-:Y:S02]  /*5440*/  FSEL R17, R6, R13, P0 ;  /* 0x0000000d06117208 */ /* 0x000fe40000000000 */
[----:B------:R-:W-:Y:S02]  /*5450*/  SEL R10, R10, R14, P0 ;  /* 0x0000000e0a0a7207 */ /* 0x000fe40000000000 */
[----:B------:R-:W-:-:S04]  /*5460*/  MOV R6, 0x54c0 ;  /* 0x000054c000067802 */ /* 0x000fc80000000f00 */
[----:B------:R-:W-:Y:S01]  /*5470*/  @P1 LOP3.LUT R17, R13, 0x80000, RZ, 0xfc, !PT ;  /* 0x000800000d111812 */ /* 0x000fe200078efcff */
[----:B0-----:R-:W-:Y:S02]  /*5480*/  IMAD.MOV.U32 R36, RZ, RZ, R4 ;  /* 0x000000ffff247224 */ /* 0x001fe400078e0004 */
[----:B------:R-:W-:Y:S02]  /*5490*/  IMAD.MOV.U32 R37, RZ, RZ, R5 ;  /* 0x000000ffff257224 */ /* 0x000fe400078e0005 */
[----:B------:R-:W-:-:S07]  /*54a0*/  IMAD.MOV.U32 R11, RZ, RZ, R17 ;  /* 0x000000ffff0b7224 */ /* 0x000fce00078e0011 */
[----:B------:R-:W-:Y:S05]  /*54b0*/  CALL.REL.NOINC `($_Z2MCPd$__internal_accurate_pow) ;  /* 0x0000000800387944 */ /* 0x000fea0003c00000 */
[----:B------:R-:W-:Y:S05]  /*54c0*/  BSYNC.RECONVERGENT B0 ;  /* 0x0000000000007941 */ /* 0x000fea0003800200 */
.L_x_22:
[----:B------:R-:W-:Y:S01]  /*54d0*/  DADD R4, R4, 4 ;  /* 0x4010000004047429 */ /* 0x000fe20000000000 */
[C---:B------:R-:W-:Y:S01]  /*54e0*/  FSETP.NEU.AND P2, PT, R2.reuse, +INF , PT ;  /* 0x7f8000000200780b */ /* 0x040fe20003f4d000 */
[----:B------:R-:W-:Y:S01]  /*54f0*/  UIADD3 UR5, UPT, UPT, UR5, 0x4, URZ ;  /* 0x0000000405057890 */ /* 0x000fe2000fffe0ff */
[----:B------:R-:W-:Y:S01]  /*5500*/  FSETP.NEU.AND P0, PT, R2, RZ, PT ;  /* 0x000000ff0200720b */ /* 0x000fe20003f0d000 */
[----:B------:R-:W-:Y:S02]  /*5510*/  VIADD R9, R9, 0x161f14 ;  /* 0x00161f1409097836 */ /* 0x000fe40000000000 */
[----:B------:R-:W-:Y:S01]  /*5520*/  UISETP.NE.AND UP0, UPT, UR5, 0x2000, UPT ;  /* 0x000020000500788c */ /* 0x000fe2000bf05270 */
[----:B------:R-:W-:-:S03]  /*5530*/  FSEL R16, R16, RZ, P0 ;  /* 0x000000ff10107208 */ /* 0x000fc60000000000 */
[----:B------:R-:W-:Y:S02]  /*5540*/  LOP3.LUT R4, R5, 0x7ff00000, RZ, 0xc0, !PT ;  /* 0x7ff0000005047812 */ /* 0x000fe400078ec0ff */
[----:B------:R-:W-:Y:S02]  /*5550*/  FSEL R5, R17, RZ, P0 ;  /* 0x000000ff11057208 */ /* 0x000fe40000000000 */
[----:B------:R-:W-:Y:S02]  /*5560*/  ISETP.NE.AND P1, PT, R4, 0x7ff00000, PT ;  /* 0x7ff000000400780c */ /* 0x000fe40003f25270 */
[----:B------:R-:W-:Y:S01]  /*5570*/  FSETP.NEU.AND P0, PT, R2, 1, PT ;  /* 0x3f8000000200780b */ /* 0x000fe20003f0d000 */
[----:B------:R-:W-:Y:S01]  /*5580*/  IMAD.MOV.U32 R2, RZ, RZ, R10 ;  /* 0x000000ffff027224 */ /* 0x000fe200078e000a */
[----:B------:R-:W-:Y:S02]  /*5590*/  @!P2 FSEL R5, R5, RZ, P1 ;  /* 0x000000ff0505a208 */ /* 0x000fe40000800000 */
[----:B------:R-:W-:-:S02]  /*55a0*/  @!P2 FSEL R16, R16, +QNAN , P1 ;  /* 0x7ff000001010a808 */ /* 0x000fc40000800000 */
[----:B------:R-:W-:Y:S02]  /*55b0*/  FSEL R4, R5, RZ, P0 ;  /* 0x000000ff05047208 */ /* 0x000fe40000000000 */
[----:B------:R-:W-:-:S05]  /*55c0*/  FSEL R5, R16, 1.875, P0 ;  /* 0x3ff0000010057808 */ /* 0x000fca0000000000 */
[----:B------:R-:W-:Y:S01]  /*55d0*/  IMAD.MOV.U32 R6, RZ, RZ, R5 ;  /* 0x000000ffff067224 */ /* 0x000fe200078e0005 */
[----:B------:R-:W-:Y:S01]  /*55e0*/  DSETP.MAX.AND P0, P1, R10, R4, PT ;  /* 0x000000040a00722a */ /* 0x000fe2000390f000 */
[----:B------:R-:W-:-:S05]  /*55f0*/  IMAD.MOV.U32 R5, RZ, RZ, R7 ;  /* 0x000000ffff057224 */ /* 0x000fca00078e0007 */
[----:B------:R-:W-:Y:S02]  /*5600*/  FSEL R11, R11, R6, P0 ;  /* 0x000000060b0b7208 */ /* 0x000fe40000000000 */
[----:B------:R-:W-:Y:S01]  /*5610*/  SEL R10, R2, R4, P0 ;  /* 0x00000004020a7207 */ /* 0x000fe20000000000 */
[----:B------:R-:W-:Y:S02]  /*5620*/  IMAD.MOV.U32 R2, RZ, RZ, R8 ;  /* 0x000000ffff027224 */ /* 0x000fe400078e0008 */
[----:B------:R-:W-:-:S03]  /*5630*/  IMAD.MOV.U32 R4, RZ, RZ, R12 ;  /* 0x000000ffff047224 */ /* 0x000fc600078e000c */
[----:B------:R-:W-:Y:S01]  /*5640*/  @P1 LOP3.LUT R11, R6, 0x80000, RZ, 0xfc, !PT ;  /* 0x00080000060b1812 */ /* 0x000fe200078efcff */
[----:B------:R-:W-:Y:S06]  /*5650*/  BRA.U UP0, `(.L_x_23) ;  /* 0xfffffff500847547 */ /* 0x000fec000b83ffff */
[----:B------:R-:W-:Y:S01]  /*5660*/  UIADD3 UR5, UPT, UPT, UR10, -0x4f076000, URZ ;  /* 0xb0f8a0000a057890 */ /* 0x000fe2000fffe0ff */
[----:B------:R-:W-:-:S05]  /*5670*/  IMAD.MOV.U32 R9, RZ, RZ, RZ ;  /* 0x000000ffff097224 */ /* 0x000fca00078e00ff */
[----:B------:R-:W-:Y:S01]  /*5680*/  IMAD.U32 R34, RZ, RZ, UR5 ;  /* 0x00000005ff227e24 */ /* 0x000fe2000f8e00ff */
[----:B------:R-:W-:-:S06]  /*5690*/  UMOV UR5, URZ ;  /* 0x000000ff00057c82 */ /* 0x000fcc0008000000 */
.L_x_26:
[----:B------:R-:W-:Y:S01]  /*56a0*/  SHF.R.U32.HI R5, RZ, 0x2, R0 ;  /* 0x00000002ff057819 */ /* 0x000fe20000011600 */
[----:B------:R-:W-:Y:S01]  /*56b0*/  IMAD.SHL.U32 R2, R3, 0x10, RZ ;  /* 0x0000001003027824 */ /* 0x000fe200078e00ff */
[----:B------:R-:W-:Y:S01]  /*56c0*/  SHF.R.U32.HI R13, RZ, 0x2, R12 ;  /* 0x00000002ff0d7819 */ /* 0x000fe2000001160c */
[----:B------:R-:W-:Y:S01]  /*56d0*/  IMAD.MOV.U32 R35, RZ, RZ, 0x40000000 ;  /* 0x40000000ff237424 */ /* 0x000fe200078e00ff */
[----:B------:R-:W-:Y:S01]  /*56e0*/  LOP3.LUT R5, R5, R0, RZ, 0x3c, !PT ;  /* 0x0000000005057212 */ /* 0x000fe200078e3cff */
[----:B------:R-:W-:Y:S01]  /*56f0*/  BSSY.RECONVERGENT B0, `(.L_x_24) ;  /* 0x0000019000007945 */ /* 0x000fe20003800200 */
[----:B------:R-:W-:Y:S02]  /*5700*/  LOP3.LUT R13, R13, R12, RZ, 0x3c, !PT ;  /* 0x0000000c0d0d7212 */ /* 0x000fe400078e3cff */
[----:B------:R-:W-:Y:S01]  /*5710*/  MOV R6, 0x5880 ;  /* 0x0000588000067802 */ /* 0x000fe20000000f00 */
[----:B------:R-:W-:-:S05]  /*5720*/  IMAD.SHL.U32 R0, R5, 0x2, RZ ;  /* 0x0000000205007824 */ /* 0x000fca00078e00ff */
[----:B------:R-:W-:Y:S01]  /*5730*/  LOP3.LUT R0, R5, R0, R2, 0x96, !PT ;  /* 0x0000000005007212 */ /* 0x000fe200078e9602 */
[----:B------:R-:W-:-:S03]  /*5740*/  IMAD.SHL.U32 R2, R13, 0x2, RZ ;  /* 0x000000020d027824 */ /* 0x000fc600078e00ff */
[----:B------:R-:W-:-:S05]  /*5750*/  LOP3.LUT R4, R0, R3, RZ, 0x3c, !PT ;  /* 0x0000000300047212 */ /* 0x000fca00078e3cff */
[----:B------:R-:W-:-:S05]  /*5760*/  IMAD.SHL.U32 R0, R4, 0x10, RZ ;  /* 0x0000001004007824 */ /* 0x000fca00078e00ff */
[----:B------:R-:W-:Y:S01]  /*5770*/  LOP3.LUT R5, R13, R2, R0, 0x96, !PT ;  /* 0x000000020d057212 */ /* 0x000fe200078e9600 */
[----:B------:R-:W-:Y:S01]  /*5780*/  IMAD.MOV.U32 R13, RZ, RZ, 0x2f800000 ;  /* 0x2f800000ff0d7424 */ /* 0x000fe200078e00ff */
[C---:B------:R-:W-:Y:S02]  /*5790*/  IADD3 R0, PT, PT, R34.reuse, 0x587c5, R4 ;  /* 0x000587c522007810 */ /* 0x040fe40007ffe004 */
[----:B------:R-:W-:Y:S02]  /*57a0*/  LOP3.LUT R5, R5, R4, RZ, 0x3c, !PT ;  /* 0x0000000405057212 */ /* 0x000fe400078e3cff */
[----:B------:R-:W-:Y:S02]  /*57b0*/  I2FP.F32.U32 R0, R0 ;  /* 0x0000000000007245 */ /* 0x000fe40000201000 */
[----:B------:R-:W-:-:S03]  /*57c0*/  IADD3 R2, PT, PT, R34, 0xb0f8a, R5 ;  /* 0x000b0f8a22027810 */ /* 0x000fc60007ffe005 */
[----:B------:R-:W-:Y:S01]  /*57d0*/  FFMA R0, R0, R13, 1.1641532182693481445e-10 ;  /* 0x2f00000000007423 */ /* 0x000fe2000000000d */
[----:B------:R-:W-:-:S03]  /*57e0*/  I2FP.F32.U32 R2, R2 ;  /* 0x0000000200027245 */ /* 0x000fc60000201000 */
[----:B------:R-:W-:Y:S01]  /*57f0*/  FFMA R35, R0, R35, 2 ;  /* 0x4000000000237423 */ /* 0x000fe20000000023 */
[----:B------:R-:W-:Y:S02]  /*5800*/  IMAD.MOV.U32 R0, RZ, RZ, R3 ;  /* 0x000000ffff007224 */ /* 0x000fe400078e0003 */
[----:B------:R-:W-:Y:S02]  /*5810*/  FFMA R2, R2, R13, 1.1641532182693481445e-10 ;  /* 0x2f00000002027423 */ /* 0x000fe4000000000d */
[----:B------:R-:W0:Y:S08]  /*5820*/  F2F.F64.F32 R12, R35 ;  /* 0x00000023000c7310 */ /* 0x000e300000201800 */
[----:B------:R-:W1:Y:S01]  /*5830*/  F2F.F64.F32 R14, R2 ;  /* 0x00000002000e7310 */ /* 0x000e620000201800 */
[----:B0-----:R-:W-:-:S02]  /*5840*/  IMAD.MOV.U32 R36, RZ, RZ, R12 ;  /* 0x000000ffff247224 */ /* 0x001fc400078e000c */
[----:B------:R-:W-:Y:S01]  /*5850*/  IMAD.MOV.U32 R37, RZ, RZ, R13 ;  /* 0x000000ffff257224 */ /* 0x000fe200078e000d */
[----:B-1----:R-:W-:-:S11]  /*5860*/  DMUL R14, R10, R14 ;  /* 0x0000000e0a0e7228 */ /* 0x002fd60000000000 */
[----:B------:R-:W-:Y:S05]  /*5870*/  CALL.REL.NOINC `($_Z2MCPd$__internal_accurate_pow) ;  /* 0x0000000400487944 */ /* 0x000fea0003c00000 */
[----:B------:R-:W-:Y:S05]  /*5880*/  BSYNC.RECONVERGENT B0 ;  /* 0x0000000000007941 */ /* 0x000fea0003800200 */
.L_x_24:
[----:B------:R-:W-:Y:S01]  /*5890*/  SHF.R.U32.HI R2, RZ, 0x2, R7 ;  /* 0x00000002ff027819 */ /* 0x000fe20000011607 */
[----:B------:R-:W-:Y:S01]  /*58a0*/  IMAD.SHL.U32 R3, R5, 0x10, RZ ;  /* 0x0000001005037824 */ /* 0x000fe200078e00ff */
[----:B------:R-:W-:Y:S01]  /*58b0*/  DADD R12, R12, 4 ;  /* 0x401000000c0c7429 */ /* 0x000fe20000000000 */
[C---:B------:R-:W-:Y:S01]  /*58c0*/  FSETP.NEU.AND P0, PT, R35.reuse, RZ, PT ;  /* 0x000000ff2300720b */ /* 0x040fe20003f0d000 */
[----:B------:R-:W-:Y:S01]  /*58d0*/  BSSY.RECONVERGENT B0, `(.L_x_25) ;  /* 0x0000029000007945 */ /* 0x000fe20003800200 */
[----:B------:R-:W-:Y:S02]  /*58e0*/  LOP3.LUT R2, R2, R7, RZ, 0x3c, !PT ;  /* 0x0000000702027212 */ /* 0x000fe400078e3cff */
[----:B------:R-:W-:Y:S02]  /*58f0*/  SHF.R.U32.HI R7, RZ, 0x2, R8 ;  /* 0x00000002ff077819 */ /* 0x000fe40000011608 */
[----:B------:R-:W-:Y:S01]  /*5900*/  FSETP.NEU.AND P2, PT, R35, +INF , PT ;  /* 0x7f8000002300780b */ /* 0x000fe20003f4d000 */
[----:B------:R-:W-:Y:S01]  /*5910*/  IMAD.SHL.U32 R6, R2, 0x2, RZ ;  /* 0x0000000202067824 */ /* 0x000fe200078e00ff */
[----:B------:R-:W-:Y:S01]  /*5920*/  LOP3.LUT R7, R7, R8, RZ, 0x3c, !PT ;  /* 0x0000000807077212 */ /* 0x000fe200078e3cff */
[----:B------:R-:W-:Y:S01]  /*5930*/  IMAD.MOV.U32 R8, RZ, RZ, 0x2f800000 ;  /* 0x2f800000ff087424 */ /* 0x000fe200078e00ff */
[----:B------:R-:W-:-:S02]  /*5940*/  LOP3.LUT R12, R13, 0x7ff00000, RZ, 0xc0, !PT ;  /* 0x7ff000000d0c7812 */ /* 0x000fc400078ec0ff */
[----:B------:R-:W-:Y:S01]  /*5950*/  LOP3.LUT R2, R2, R6, R3, 0x96, !PT ;  /* 0x0000000602027212 */ /* 0x000fe200078e9603 */
[----:B------:R-:W-:Y:S01]  /*5960*/  IMAD.SHL.U32 R3, R7, 0x2, RZ ;  /* 0x0000000207037824 */ /* 0x000fe200078e00ff */
[----:B------:R-:W-:Y:S02]  /*5970*/  ISETP.NE.AND P1, PT, R12, 0x7ff00000, PT ;  /* 0x7ff000000c00780c */ /* 0x000fe40003f25270 */
[----:B------:R-:W-:Y:S02]  /*5980*/  LOP3.LUT R2, R2, R5, RZ, 0x3c, !PT ;  /* 0x0000000502027212 */ /* 0x000fe400078e3cff */
[----:B------:R-:W-:Y:S02]  /*5990*/  FSEL R17, R17, RZ, P0 ;  /* 0x000000ff11117208 */ /* 0x000fe40000000000 */
[----:B------:R-:W-:Y:S01]  /*59a0*/  FSEL R18, R16, RZ, P0 ;  /* 0x000000ff10127208 */ /* 0x000fe20000000000 */
[----:B------:R-:W-:Y:S01]  /*59b0*/  IMAD.SHL.U32 R6, R2, 0x10, RZ ;  /* 0x0000001002067824 */ /* 0x000fe200078e00ff */
[----:B------:R-:W-:-:S04]  /*59c0*/  FSETP.NEU.AND P3, PT, R35, 1, PT ;  /* 0x3f8000002300780b */ /* 0x000fc80003f6d000 */
[----:B------:R-:W-:Y:S02]  /*59d0*/  LOP3.LUT R3, R7, R3, R6, 0x96, !PT ;  /* 0x0000000307037212 */ /* 0x000fe400078e9606 */
[C---:B------:R-:W-:Y:S01]  /*59e0*/  IADD3 R6, PT, PT, R34.reuse, 0x10974f, R2 ;  /* 0x0010974f22067810 */ /* 0x040fe20007ffe002 */
[----:B------:R-:W-:Y:S01]  /*59f0*/  VIADD R34, R34, 0x161f14 ;  /* 0x00161f1422227836 */ /* 0x000fe20000000000 */
[----:B------:R-:W-:Y:S02]  /*5a00*/  LOP3.LUT R3, R3, R2, RZ, 0x3c, !PT ;  /* 0x0000000203037212 */ /* 0x000fe400078e3cff */
[----:B------:R-:W-:Y:S02]  /*5a10*/  I2FP.F32.U32 R6, R6 ;  /* 0x0000000600067245 */ /* 0x000fe40000201000 */
[----:B------:R-:W-:Y:S01]  /*5a20*/  @!P1 FSEL R17, R17, RZ, P2 ;  /* 0x000000ff11119208 */ /* 0x000fe20001000000 */
[----:B------:R-:W-:Y:S01]  /*5a30*/  IMAD.IADD R7, R3, 0x1, R34 ;  /* 0x0000000103077824 */ /* 0x000fe200078e0222 */
[----:B------:R-:W-:Y:S01]  /*5a40*/  @!P1 FSEL R18, R18, +QNAN , P2 ;  /* 0x7ff0000012129808 */ /* 0x000fe20001000000 */
[----:B------:R-:W-:Y:S01]  /*5a50*/  FFMA R6, R6, R8, 1.1641532182693481445e-10 ;  /* 0x2f00000006067423 */ /* 0x000fe20000000008 */
[----:B------:R-:W-:-:S02]  /*5a60*/  FSEL R16, R17, RZ, P3 ;  /* 0x000000ff11107208 */ /* 0x000fc40001800000 */
[----:B------:R-:W-:Y:S02]  /*5a70*/  I2FP.F32.U32 R7, R7 ;  /* 0x0000000700077245 */ /* 0x000fe40000201000 */
[----:B------:R-:W-:-:S03]  /*5a80*/  FSEL R17, R18, 1.875, P3 ;  /* 0x3ff0000012117808 */ /* 0x000fc60001800000 */
[----:B------:R-:W-:Y:S01]  /*5a90*/  FFMA R8, R7, R8, 1.1641532182693481445e-10 ;  /* 0x2f00000007087423 */ /* 0x000fe20000000008 */
[----:B------:R-:W-:Y:S02]  /*5aa0*/  IMAD.MOV.U32 R7, RZ, RZ, 0x40000000 ;  /* 0x40000000ff077424 */ /* 0x000fe400078e00ff */
[----:B------:R-:W-:Y:S01]  /*5ab0*/  DSETP.GTU.AND P0, PT, R14, R16, PT ;  /* 0x000000100e00722a */ /* 0x000fe20003f0c000 */
[----:B------:R-:W0:Y:S01]  /*5ac0*/  F2F.F64.F32 R12, R8 ;  /* 0x00000008000c7310 */ /* 0x000e220000201800 */
[----:B------:R-:W-:Y:S01]  /*5ad0*/  FFMA R7, R6, R7, 2 ;  /* 0x4000000006077423 */ /* 0x000fe20000000007 */
[----:B------:R-:W-:Y:S01]  /*5ae0*/  VIADD R14, R9, 0x1 ;  /* 0x00000001090e7836 */ /* 0x000fe20000000000 */
[----:B------:R-:W-:-:S05]  /*5af0*/  MOV R6, 0x5b60 ;  /* 0x00005b6000067802 */ /* 0x000fca0000000f00 */
[----:B------:R-:W1:Y:S05]  /*5b00*/  F2F.F64.F32 R38, R7 ;  /* 0x0000000700267310 */ /* 0x000e6a0000201800 */
[----:B------:R-:W-:Y:S01]  /*5b10*/  @P0 IMAD.MOV R14, RZ, RZ, R9 ;  /* 0x000000ffff0e0224 */ /* 0x000fe200078e0209 */
[----:B0-----:R-:W-:Y:S01]  /*5b20*/  DMUL R12, R10, R12 ;  /* 0x0000000c0a0c7228 */ /* 0x001fe20000000000 */
[----:B-1----:R-:W-:Y:S02]  /*5b30*/  IMAD.MOV.U32 R36, RZ, RZ, R38 ;  /* 0x000000ffff247224 */ /* 0x002fe400078e0026 */
[----:B------:R-:W-:-:S08]  /*5b40*/  IMAD.MOV.U32 R37, RZ, RZ, R39 ;  /* 0x000000ffff257224 */ /* 0x000fd000078e0027 */
[----:B------:R-:W-:Y:S05]  /*5b50*/  CALL.REL.NOINC `($_Z2MCPd$__internal_accurate_pow) ;  /* 0x0000000000907944 */ /* 0x000fea0003c00000 */
[----:B------:R-:W-:Y:S05]  /*5b60*/  BSYNC.RECONVERGENT B0 ;  /* 0x0000000000007941 */ /* 0x000fea0003800200 */
.L_x_25:
[----:B------:R-:W-:Y:S01]  /*5b70*/  DADD R38, R38, 4 ;  /* 0x4010000026267429 */ /* 0x000fe20000000000 */
[C---:B------:R-:W-:Y:S01]  /*5b80*/  FSETP.NEU.AND P0, PT, R7.reuse, RZ, PT ;  /* 0x000000ff0700720b */ /* 0x040fe20003f0d000 */
[----:B------:R-:W-:Y:S01]  /*5b90*/  UIADD3 UR5, UPT, UPT, UR5, 0x2, URZ ;  /* 0x0000000205057890 */ /* 0x000fe2000fffe0ff */
[----:B------:R-:W-:Y:S01]  /*5ba0*/  FSETP.NEU.AND P2, PT, R7, +INF , PT ;  /* 0x7f8000000700780b */ /* 0x000fe20003f4d000 */
[----:B------:R-:W-:Y:S01]  /*5bb0*/  VIADD R9, R14, 0x1 ;  /* 0x000000010e097836 */ /* 0x000fe20000000000 */
[----:B------:R-:W-:Y:S01]  /*5bc0*/  FSEL R6, R17, RZ, P0 ;  /* 0x000000ff11067208 */ /* 0x000fe20000000000 */
[----:B------:R-:W-:Y:S01]  /*5bd0*/  UISETP.NE.AND UP0, UPT, UR5, 0x2000, UPT ;  /* 0x000020000500788c */ /* 0x000fe2000bf05270 */
[----:B------:R-:W-:Y:S01]  /*5be0*/  FSEL R16, R16, RZ, P0 ;  /* 0x000000ff10107208 */ /* 0x000fe20000000000 */
[----:B------:R-:W-:Y:S01]  /*5bf0*/  IMAD.MOV.U32 R8, RZ, RZ, R2 ;  /* 0x000000ffff087224 */ /* 0x000fe200078e0002 */
[----:B------:R-:W-:Y:S02]  /*5c00*/  FSETP.NEU.AND P0, PT, R7, 1, PT ;  /* 0x3f8000000700780b */ /* 0x000fe40003f0d000 */
[----:B------:R-:W-:-:S04]  /*5c10*/  LOP3.LUT R38, R39, 0x7ff00000, RZ, 0xc0, !PT ;  /* 0x7ff0000027267812 */ /* 0x000fc800078ec0ff */
[----:B------:R-:W-:-:S13]  /*5c20*/  ISETP.NE.AND P1, PT, R38, 0x7ff00000, PT ;  /* 0x7ff000002600780c */ /* 0x000fda0003f25270 */
[----:B------:R-:W-:Y:S02]  /*5c30*/  @!P1 FSEL R6, R6, RZ, P2 ;  /* 0x000000ff06069208 */ /* 0x000fe40001000000 */
[----:B------:R-:W-:Y:S02]  /*5c40*/  @!P1 FSEL R16, R16, +QNAN , P2 ;  /* 0x7ff0000010109808 */ /* 0x000fe40001000000 */
[----:B------:R-:W-:Y:S02]  /*5c50*/  FSEL R6, R6, RZ, P0 ;  /* 0x000000ff06067208 */ /* 0x000fe40000000000 */
[----:B------:R-:W-:-:S06]  /*5c60*/  FSEL R7, R16, 1.875, P0 ;  /* 0x3ff0000010077808 */ /* 0x000fcc0000000000 */
[----:B------:R-:W-:Y:S01]  /*5c70*/  DSETP.GTU.AND P0, PT, R12, R6, PT ;  /* 0x000000060c00722a */ /* 0x000fe20003f0c000 */
[----:B------:R-:W-:Y:S02]  /*5c80*/  IMAD.MOV.U32 R7, RZ, RZ, R5 ;  /* 0x000000ffff077224 */ /* 0x000fe400078e0005 */
[----:B------:R-:W-:-:S11]  /*5c90*/  IMAD.MOV.U32 R12, RZ, RZ, R4 ;  /* 0x000000ffff0c7224 */ /* 0x000fd600078e0004 */
[----:B------:R-:W-:Y:S01]  /*5ca0*/  @P0 IMAD.MOV R9, RZ, RZ, R14 ;  /* 0x000000ffff090224 */ /* 0x000fe200078e020e */
[----:B------:R-:W-:Y:S06]  /*5cb0*/  BRA.U UP0, `(.L_x_26) ;  /* 0xfffffff900787547 */ /* 0x000fec000b83ffff */
[----:B------:R-:W0:Y:S01]  /*5cc0*/  I2F.F64.U32 R6, R9 ;  /* 0x0000000900067312 */ /* 0x000e220000201800 */
[----:B------:R-:W1:Y:S01]  /*5cd0*/  LDCU.64 UR6, c[0x0][0x380] ;  /* 0x00007000ff0677ac */ /* 0x000e620008000a00 */
[----:B------:R-:W-:Y:S01]  /*5ce0*/  DADD R12, R10, R10 ;  /* 0x000000000a0c7229 */ /* 0x000fe2000000000a */
[----:B------:R-:W-:Y:S01]  /*5cf0*/  UIADD3 UR10, UPT, UPT, UR10, 0x12e9e000, URZ ;  /* 0x12e9e0000a0a7890 */ /* 0x000fe2000fffe0ff */
[----:B0-----:R-:W-:Y:S01]  /*5d00*/  DMUL R6, R6, 0.0001220703125 ;  /* 0x3f20000006067828 */ /* 0x001fe20000000000 */
[----:B-1----:R-:W-:Y:S02]  /*5d10*/  UIMAD.WIDE.U32 UR6, UR4, 0x8, UR6 ;  /* 0x00000008040678a5 */ /* 0x002fe4000f8e0006 */
[----:B------:R-:W-:-:S05]  /*5d20*/  UIADD3 UR4, UPT, UPT, UR4, 0x1, URZ ;  /* 0x0000000104047890 */ /* 0x000fca000fffe0ff */
[----:B------:R-:W-:Y:S01]  /*5d30*/  DMUL R6, R6, R12 ;  /* 0x0000000c06067228 */ /* 0x000fe20000000000 */
[----:B------:R-:W-:Y:S01]  /*5d40*/  IMAD.U32 R12, RZ, RZ, UR6 ;  /* 0x00000006ff0c7e24 */ /* 0x000fe2000f8e00ff */
[----:B------:R-:W-:Y:S01]  /*5d50*/  UISETP.NE.AND UP0, UPT, UR4, 0x64, UPT ;  /* 0x000000640400788c */ /* 0x000fe2000bf05270 */
[----:B------:R-:W-:-:S05]  /*5d60*/  IMAD.U32 R13, RZ, RZ, UR7 ;  /* 0x00000007ff0d7e24 */ /* 0x000fca000f8e00ff */
[----:B------:R0:W-:Y:S03]  /*5d70*/  STG.E.64 desc[UR8][R12.64], R6 ;  /* 0x000000060c007986 */ /* 0x0001e6000c101b08 */
[----:B------:R-:W-:Y:S05]  /*5d80*/  BRA.U UP0, `(.L_x_27) ;  /* 0xffffffed00ac7547 */ /* 0x000fea000b83ffff */
[----:B------:R-:W-:Y:S05]  /*5d90*/  EXIT ;  /* 0x000000000000794d */ /* 0x000fea0003800000 */
        .type           $_Z2MCPd$__internal_accurate_pow,@function
        .size           $_Z2MCPd$__internal_accurate_pow,(.L_x_30 - $_Z2MCPd$__internal_accurate_pow)
$_Z2MCPd$__internal_accurate_pow:
[----:B------:R-:W-:Y:S01]  /*5da0*/  ISETP.GT.U32.AND P0, PT, R37, 0xfffff, PT ;  /* 0x000fffff2500780c */ /* 0x000fe20003f04070 */
[----:B------:R-:W-:Y:S01]  /*5db0*/  IMAD.MOV.U32 R18, RZ, RZ, R37 ;  /* 0x000000ffff127224 */ /* 0x000fe200078e0025 */
[----:B------:R-:W-:Y:S01]  /*5dc0*/  UMOV UR6, 0x7d2cafe2 ;  /* 0x7d2cafe200067882 */ /* 0x000fe20000000000 */
[----:B------:R-:W-:Y:S01]  /*5dd0*/  IMAD.MOV.U32 R22, RZ, RZ, 0x41ad3b5a ;  /* 0x41ad3b5aff167424 */ /* 0x000fe200078e00ff */
[----:B------:R-:W-:Y:S01]  /*5de0*/  UMOV UR7, 0x3eb0f5ff ;  /* 0x3eb0f5ff00077882 */ /* 0x000fe20000000000 */
[----:B------:R-:W-:Y:S01]  /*5df0*/  IMAD.MOV.U32 R23, RZ, RZ, 0x3ed0f5d2 ;  /* 0x3ed0f5d2ff177424 */ /* 0x000fe200078e00ff */
[----:B------:R-:W-:Y:S01]  /*5e00*/  UMOV UR12, 0x3b39803f ;  /* 0x3b39803f000c7882 */ /* 0x000fe20000000000 */
[----:B------:R-:W-:-:S06]  /*5e10*/  UMOV UR13, 0x3c7abc9e ;  /* 0x3c7abc9e000d7882 */ /* 0x000fcc0000000000 */
[----:B------:R-:W-:-:S10]  /*5e20*/  @!P0 DMUL R16, R36, 1.80143985094819840000e+16 ;  /* 0x4350000024108828 */ /* 0x000fd40000000000 */
[----:B------:R-:W-:Y:S02]  /*5e30*/  @!P0 IMAD.MOV.U32 R18, RZ, RZ, R17 ;  /* 0x000000ffff128224 */ /* 0x000fe400078e0011 */
[----:B------:R-:W-:-:S03]  /*5e40*/  @!P0 IMAD.MOV.U32 R36, RZ, RZ, R16 ;  /* 0x000000ffff248224 */ /* 0x000fc600078e0010 */
[----:B------:R-:W-:Y:S01]  /*5e50*/  LOP3.LUT R18, R18, 0x800fffff, RZ, 0xc0, !PT ;  /* 0x800fffff12127812 */ /* 0x000fe200078ec0ff */
[----:B------:R-:W-:-:S03]  /*5e60*/  IMAD.MOV.U32 R20, RZ, RZ, R36 ;  /* 0x000000ffff147224 */ /* 0x000fc600078e0024 */
[----:B------:R-:W-:Y:S01]  /*5e70*/  LOP3.LUT R19, R18, 0x3ff00000, RZ, 0xfc, !PT ;  /* 0x3ff0000012137812 */ /* 0x000fe200078efcff */
[----:B------:R-:W-:-:S03]  /*5e80*/  IMAD.MOV.U32 R18, RZ, RZ, RZ ;  /* 0x000000ffff127224 */ /* 0x000fc600078e00ff */
[----:B------:R-:W-:Y:S01]  /*5e90*/  ISETP.GE.U32.AND P1, PT, R19, 0x3ff6a09f, PT ;  /* 0x3ff6a09f1300780c */ /* 0x000fe20003f26070 */
[----:B------:R-:W-:-:S12]  /*5ea0*/  IMAD.MOV.U32 R21, RZ, RZ, R19 ;  /* 0x000000ffff157224 */ /* 0x000fd800078e0013 */
[----:B------:R-:W-:-:S04]  /*5eb0*/  @P1 VIADD R16, R21, 0xfff00000 ;  /* 0xfff0000015101836 */ /* 0x000fc80000000000 */
[----:B------:R-:W-:Y:S01]  /*5ec0*/  @P1 IMAD.MOV.U32 R21, RZ, RZ, R16 ;  /* 0x000000ffff151224 */ /* 0x000fe200078e0010 */
[----:B------:R-:W-:Y:S02]  /*5ed0*/  SHF.R.U32.HI R16, RZ, 0x14, R37 ;  /* 0x00000014ff107819 */ /* 0x000fe40000011625 */
[----:B------:R-:W-:-:S03]  /*5ee0*/  @!P0 LEA.HI R16, R17, 0xffffffca, RZ, 0xc ;  /* 0xffffffca11108811 */ /* 0x000fc600078f60ff */
[C---:B------:R-:W-:Y:S02]  /*5ef0*/  DADD R26, R20.reuse, 1 ;  /* 0x3ff00000141a7429 */ /* 0x040fe40000000000 */
[----:B------:R-:W-:Y:S01]  /*5f00*/  DADD R20, R20, -1 ;  /* 0xbff0000014147429 */ /* 0x000fe20000000000 */
[C---:B------:R-:W-:Y:S02]  /*5f10*/  VIADD R17, R16.reuse, 0xfffffc01 ;  /* 0xfffffc0110117836 */ /* 0x040fe40000000000 */
[----:B------:R-:W-:Y:S01]  /*5f20*/  @P1 VIADD R17, R16, 0xfffffc02 ;  /* 0xfffffc0210111836 */ /* 0x000fe20000000000 */
[----:B------:R-:W0:Y:S02]  /*5f30*/  MUFU.RCP64H R19, R27 ;  /* 0x0000001b00137308 */ /* 0x000e240000001800 */
[----:B0-----:R-:W-:-:S08]  /*5f40*/  DFMA R24, -R26, R18, 1 ;  /* 0x3ff000001a18742b */ /* 0x001fd00000000112 */
[----:B------:R-:W-:-:S08]  /*5f50*/  DFMA R24, R24, R24, R24 ;  /* 0x000000181818722b */ /* 0x000fd00000000018 */
[----:B------:R-:W-:-:S08]  /*5f60*/  DFMA R24, R18, R24, R18 ;  /* 0x000000181218722b */ /* 0x000fd00000000012 */
[----:B------:R-:W-:-:S08]  /*5f70*/  DMUL R18, R20, R24 ;  /* 0x0000001814127228 */ /* 0x000fd00000000000 */
[----:B------:R-:W-:-:S08]  /*5f80*/  DFMA R18, R20, R24, R18 ;  /* 0x000000181412722b */ /* 0x000fd00000000012 */
[----:B------:R-:W-:-:S08]  /*5f90*/  DMUL R30, R18, R18 ;  /* 0x00000012121e7228 */ /* 0x000fd00000000000 */
[----:B------:R-:W-:Y:S01]  /*5fa0*/  DFMA R22, R30, UR6, R22 ;  /* 0x000000061e167c2b */ /* 0x000fe20008000016 */
[----:B------:R-:W-:Y:S01]  /*5fb0*/  UMOV UR6, 0x75488a3f ;  /* 0x75488a3f00067882 */ /* 0x000fe20000000000 */
[----:B------:R-:W-:-:S06]  /*5fc0*/  UMOV UR7, 0x3ef3b20a ;  /* 0x3ef3b20a00077882 */ /* 0x000fcc0000000000 */
[----:B------:R-:W-:Y:S01]  /*5fd0*/  DFMA R28, R30, R22, UR6 ;  /* 0x000000061e1c7e2b */ /* 0x000fe20008000016 */
[----:B------:R-:W-:Y:S01]  /*5fe0*/  UMOV UR6, 0xe4faecd5 ;  /* 0xe4faecd500067882 */ /* 0x000fe20000000000 */
[----:B------:R-:W-:Y:S01]  /*5ff0*/  UMOV UR7, 0x3f1745cd ;  /* 0x3f1745cd00077882 */ /* 0x000fe20000000000 */
[----:B------:R-:W-:-:S05]  /*6000*/  DADD R22, R20, -R18 ;  /* 0x0000000014167229 */ /* 0x000fca0000000812 */
[----:B------:R-:W-:Y:S01]  /*6010*/  DFMA R28, R30, R28, UR6 ;  /* 0x000000061e1c7e2b */ /* 0x000fe2000800001c */
[----:B------:R-:W-:Y:S01]  /*6020*/  UMOV UR6, 0x258a578b ;  /* 0x258a578b00067882 */ /* 0x000fe20000000000 */
[----:B------:R-:W-:Y:S01]  /*6030*/  UMOV UR7, 0x3f3c71c7 ;  /* 0x3f3c71c700077882 */ /* 0x000fe20000000000 */
[----:B------:R-:W-:-:S05]  /*6040*/  DADD R22, R22, R22 ;  /* 0x0000000016167229 */ /* 0x000fca0000000016 */
[----:B------:R-:W-:Y:S01]  /*6050*/  DFMA R28, R30, R28, UR6 ;  /* 0x000000061e1c7e2b */ /* 0x000fe2000800001c */
[----:B------:R-:W-:Y:S01]  /*6060*/  UMOV UR6, 0x9242b910 ;  /* 0x9242b91000067882 */ /* 0x000fe20000000000 */
[----:B------:R-:W-:Y:S01]  /*6070*/  UMOV UR7, 0x3f624924 ;  /* 0x3f62492400077882 */ /* 0x000fe20000000000 */
[----:B------:R-:W-:-:S05]  /*6080*/  DFMA R22, R20, -R18, R22 ;  /* 0x800000121416722b */ /* 0x000fca0000000016 */
[----:B------:R-:W-:Y:S01]  /*6090*/  DFMA R28, R30, R28, UR6 ;  /* 0x000000061e1c7e2b */ /* 0x000fe2000800001c */
[----:B------:R-:W-:Y:S01]  /*60a0*/  UMOV UR6, 0x99999dfb ;  /* 0x99999dfb00067882 */ /* 0x000fe20000000000 */
[----:B------:R-:W-:Y:S01]  /*60b0*/  UMOV UR7, 0x3f899999 ;  /* 0x3f89999900077882 */ /* 0x000fe20000000000 */
[----:B------:R-:W-:Y:S02]  /*60c0*/  DMUL R22, R24, R22 ;  /* 0x0000001618167228 */ /* 0x000fe40000000000 */
[----:B------:R-:W-:-:S03]  /*60d0*/  DMUL R24, R18, R18 ;  /* 0x0000001212187228 */ /* 0x000fc60000000000 */
[----:B------:R-:W-:Y:S01]  /*60e0*/  DFMA R28, R30, R28, UR6 ;  /* 0x000000061e1c7e2b */ /* 0x000fe2000800001c */
[----:B------:R-:W-:Y:S01]  /*60f0*/  UMOV UR6, 0x55555555 ;  /* 0x5555555500067882 */ /* 0x000fe20000000000 */
[----:B------:R-:W-:-:S03]  /*6100*/  UMOV UR7, 0x3fb55555 ;  /* 0x3fb5555500077882 */ /* 0x000fc60000000000 */
[----:B------:R-:W-:-:S03]  /*6110*/  DMUL R32, R18, R24 ;  /* 0x0000001812207228 */ /* 0x000fc60000000000 */
[----:B------:R-:W-:-:S08]  /*6120*/  DFMA R20, R30, R28, UR6 ;  /* 0x000000061e147e2b */ /* 0x000fd0000800001c */
[----:B------:R-:W-:Y:S01]  /*6130*/  DADD R26, -R20, UR6 ;  /* 0x00000006141a7e29 */ /* 0x000fe20008000100 */
[----:B------:R-:W-:Y:S01]  /*6140*/  UMOV UR6, 0xb9e7b0 ;  /* 0x00b9e7b000067882 */ /* 0x000fe20000000000 */
[----:B------:R-:W-:-:S06]  /*6150*/  UMOV UR7, 0x3c46a4cb ;  /* 0x3c46a4cb00077882 */ /* 0x000fcc0000000000 */
[----:B------:R-:W-:Y:S02]  /*6160*/  DFMA R26, R30, R28, R26 ;  /* 0x0000001c1e1a722b */ /* 0x000fe4000000001a */
[----:B------:R-:W-:Y:S01]  /*6170*/  DFMA R28, R18, R18, -R24 ;  /* 0x00000012121c722b */ /* 0x000fe20000000818 */
[----:B------:R-:W-:Y:S02]  /*6180*/  VIADD R31, R23, 0x100000 ;  /* 0x00100000171f7836 */ /* 0x000fe40000000000 */
[----:B------:R-:W-:-:S06]  /*6190*/  IMAD.MOV.U32 R30, RZ, RZ, R22 ;  /* 0x000000ffff1e7224 */ /* 0x000fcc00078e0016 */
[----:B------:R-:W-:Y:S02]  /*61a0*/  DFMA R28, R18, R30, R28 ;  /* 0x0000001e121c722b */ /* 0x000fe4000000001c */
[----:B------:R-:W-:Y:S01]  /*61b0*/  DADD R30, R26, -UR6 ;  /* 0x800000061a1e7e29 */ /* 0x000fe20008000000 */
[----:B------:R-:W-:Y:S01]  /*61c0*/  UMOV UR6, 0x80000000 ;  /* 0x8000000000067882 */ /* 0x000fe20000000000 */
[----:B------:R-:W-:Y:S01]  /*61d0*/  DFMA R26, R18, R24, -R32 ;  /* 0x00000018121a722b */ /* 0x000fe20000000820 */
[----:B------:R-:W-:-:S07]  /*61e0*/  UMOV UR7, 0x43300000 ;  /* 0x4330000000077882 */ /* 0x000fce0000000000 */
[----:B------:R-:W-:Y:S02]  /*61f0*/  DFMA R26, R22, R24, R26 ;  /* 0x00000018161a722b */ /* 0x000fe4000000001a */
[----:B------:R-:W-:-:S06]  /*6200*/  DADD R24, R20, R30 ;  /* 0x0000000014187229 */ /* 0x000fcc000000001e */
[----:B------:R-:W-:Y:S02]  /*6210*/  DFMA R26, R18, R28, R26 ;  /* 0x0000001c121a722b */ /* 0x000fe4000000001a */
[----:B------:R-:W-:Y:S02]  /*6220*/  DADD R28, R20, -R24 ;  /* 0x00000000141c7229 */ /* 0x000fe40000000818 */
[----:B------:R-:W-:-:S06]  /*6230*/  DMUL R20, R24, R32 ;  /* 0x0000002018147228 */ /* 0x000fcc0000000000 */
[----:B------:R-:W-:Y:S02]  /*6240*/  DADD R30, R30, R28 ;  /* 0x000000001e1e7229 */ /* 0x000fe4000000001c */
[----:B------:R-:W-:-:S08]  /*6250*/  DFMA R28, R24, R32, -R20 ;  /* 0x00000020181c722b */ /* 0x000fd00000000814 */
[----:B------:R-:W-:-:S08]  /*6260*/  DFMA R26, R24, R26, R28 ;  /* 0x0000001a181a722b */ /* 0x000fd0000000001c */
[----:B------:R-:W-:-:S08]  /*6270*/  DFMA R30, R30, R32, R26 ;  /* 0x000000201e1e722b */ /* 0x000fd0000000001a */
[----:B------:R-:W-:-:S08]  /*6280*/  DADD R26, R20, R30 ;  /* 0x00000000141a7229 */ /* 0x000fd0000000001e */
[--C-:B------:R-:W-:Y:S02]  /*6290*/  DADD R24, R18, R26.reuse ;  /* 0x0000000012187229 */ /* 0x100fe4000000001a */
[----:B------:R-:W-:-:S06]  /*62a0*/  DADD R20, R20, -R26 ;  /* 0x0000000014147229 */ /* 0x000fcc000000081a */
[----:B------:R-:W-:Y:S02]  /*62b0*/  DADD R18, R18, -R24 ;  /* 0x0000000012127229 */ /* 0x000fe40000000818 */
[----:B------:R-:W-:-:S06]  /*62c0*/  DADD R20, R30, R20 ;  /* 0x000000001e147229 */ /* 0x000fcc0000000014 */
[----:B------:R-:W-:-:S08]  /*62d0*/  DADD R18, R26, R18 ;  /* 0x000000001a127229 */ /* 0x000fd00000000012 */
[----:B------:R-:W-:-:S08]  /*62e0*/  DADD R18, R20, R18 ;  /* 0x0000000014127229 */ /* 0x000fd00000000012 */
[----:B------:R-:W-:Y:S01]  /*62f0*/  DADD R22, R22, R18 ;  /* 0x0000000016167229 */ /* 0x000fe20000000012 */
[----:B------:R-:W-:Y:S01]  /*6300*/  LOP3.LUT R18, R17, 0x80000000, RZ, 0x3c, !PT ;  /* 0x8000000011127812 */ /* 0x000fe200078e3cff */
[----:B------:R-:W-:-:S06]  /*6310*/  IMAD.MOV.U32 R19, RZ, RZ, 0x43300000 ;  /* 0x43300000ff137424 */ /* 0x000fcc00078e00ff */
[----:B------:R-:W-:Y:S02]  /*6320*/  DADD R20, R24, R22 ;  /* 0x0000000018147229 */ /* 0x000fe40000000016 */
[----:B------:R-:W-:Y:S01]  /*6330*/  DADD R18, R18, -UR6 ;  /* 0x8000000612127e29 */ /* 0x000fe20008000000 */
[----:B------:R-:W-:Y:S01]  /*6340*/  UMOV UR6, 0xfefa39ef ;  /* 0xfefa39ef00067882 */ /* 0x000fe20000000000 */
[----:B------:R-:W-:-:S04]  /*6350*/  UMOV UR7, 0x3fe62e42 ;  /* 0x3fe62e4200077882 */ /* 0x000fc80000000000 */
[--C-:B------:R-:W-:Y:S02]  /*6360*/  DADD R26, R24, -R20.reuse ;  /* 0x00000000181a7229 */ /* 0x100fe40000000814 */
[----:B------:R-:W-:-:S06]  /*6370*/  DFMA R16, R18, UR6, R20 ;  /* 0x0000000612107c2b */ /* 0x000fcc0008000014 */
[----:B------:R-:W-:Y:S02]  /*6380*/  DADD R26, R22, R26 ;  /* 0x00000000161a7229 */ /* 0x000fe4000000001a */
[----:B------:R-:W-:-:S08]  /*6390*/  DFMA R24, R18, -UR6, R16 ;  /* 0x8000000612187c2b */ /* 0x000fd00008000010 */
[----:B------:R-:W-:-:S08]  /*63a0*/  DADD R24, -R20, R24 ;  /* 0x0000000014187229 */ /* 0x000fd00000000118 */
[----:B------:R-:W-:Y:S01]  /*63b0*/  DADD R20, R26, -R24 ;  /* 0x000000001a147229 */ /* 0x000fe20000000818 */
[----:B------:R-:W-:Y:S02]  /*63c0*/  IMAD.MOV.U32 R24, RZ, RZ, 0x652b82fe ;  /* 0x652b82feff187424 */ /* 0x000fe400078e00ff */
[----:B------:R-:W-:-:S05]  /*63d0*/  IMAD.MOV.U32 R25, RZ, RZ, 0x3ff71547 ;  /* 0x3ff71547ff197424 */ /* 0x000fca00078e00ff */
[----:B------:R-:W-:-:S08]  /*63e0*/  DFMA R20, R18, UR12, R20 ;  /* 0x0000000c12147c2b */ /* 0x000fd00008000014 */
[----:B------:R-:W-:-:S08]  /*63f0*/  DADD R18, R16, R20 ;  /* 0x0000000010127229 */ /* 0x000fd00000000014 */
[----:B------:R-:W-:Y:S02]  /*6400*/  DADD R22, R16, -R18 ;  /* 0x0000000010167229 */ /* 0x000fe40000000812 */
[----:B------:R-:W-:-:S06]  /*6410*/  DMUL R16, R18, 4 ;  /* 0x4010000012107828 */ /* 0x000fcc0000000000 */
[----:B------:R-:W-:Y:S02]  /*6420*/  DADD R20, R20, R22 ;  /* 0x0000000014147229 */ /* 0x000fe40000000016 */
[----:B------:R-:W-:-:S08]  /*6430*/  DFMA R18, R18, 4, -R16 ;  /* 0x401000001212782b */ /* 0x000fd00000000810 */
[----:B------:R-:W-:-:S08]  /*6440*/  DFMA R20, R20, 4, R18 ;  /* 0x401000001414782b */ /* 0x000fd00000000012 */
[----:B------:R-:W-:-:S08]  /*6450*/  DADD R26, R16, R20 ;  /* 0x00000000101a7229 */ /* 0x000fd00000000014 */
[----:B------:R-:W-:Y:S02]  /*6460*/  DFMA R24, R26, R24, 6.75539944105574400000e+15 ;  /* 0x433800001a18742b */ /* 0x000fe40000000018 */
[----:B------:R-:W-:Y:S01]  /*6470*/  FSETP.GEU.AND P0, PT, |R27|, 4.1917929649353027344, PT ;  /* 0x4086232b1b00780b */ /* 0x000fe20003f0e200 */
[----:B------:R-:W-:-:S05]  /*6480*/  DADD R16, R16, -R26 ;  /* 0x0000000010107229 */ /* 0x000fca000000081a */
[----:B------:R-:W-:-:S03]  /*6490*/  DADD R18, R24, -6.75539944105574400000e+15 ;  /* 0xc338000018127429 */ /* 0x000fc60000000000 */
[----:B------:R-:W-:-:S05]  /*64a0*/  DADD R20, R20, R16 ;  /* 0x0000000014147229 */ /* 0x000fca0000000010 */
[----:B------:R-:W-:Y:S01]  /*64b0*/  DFMA R22, R18, -UR6, R26 ;  /* 0x8000000612167c2b */ /* 0x000fe2000800001a */
[----:B------:R-:W-:Y:S01]  /*64c0*/  UMOV UR6, 0x3b39803f ;  /* 0x3b39803f00067882 */ /* 0x000fe20000000000 */
[----:B------:R-:W-:-:S06]  /*64d0*/  UMOV UR7, 0x3c7abc9e ;  /* 0x3c7abc9e00077882 */ /* 0x000fcc0000000000 */
[----:B------:R-:W-:Y:S01]  /*64e0*/  DFMA R22, R18, -UR6, R22 ;  /* 0x8000000612167c2b */ /* 0x000fe20008000016 */
[----:B------:R-:W-:Y:S01]  /*64f0*/  UMOV UR6, 0x69ce2bdf ;  /* 0x69ce2bdf00067882 */ /* 0x000fe20000000000 */
[----:B------:R-:W-:Y:S01]  /*6500*/  IMAD.MOV.U32 R18, RZ, RZ, -0x35dec16 ;  /* 0xfca213eaff127424 */ /* 0x000fe200078e00ff */
[----:B------:R-:W-:Y:S01]  /*6510*/  UMOV UR7, 0x3e5ade15 ;  /* 0x3e5ade1500077882 */ /* 0x000fe20000000000 */
[----:B------:R-:W-:-:S06]  /*6520*/  IMAD.MOV.U32 R19, RZ, RZ, 0x3e928af3 ;  /* 0x3e928af3ff137424 */ /* 0x000fcc00078e00ff */
[----:B------:R-:W-:Y:S01]  /*6530*/  DFMA R18, R22, UR6, R18 ;  /* 0x0000000616127c2b */ /* 0x000fe20008000012 */
[----:B------:R-:W-:Y:S01]  /*6540*/  UMOV UR6, 0x62401315 ;  /* 0x6240131500067882 */ /* 0x000fe20000000000 */
[----:B------:R-:W-:-:S06]  /*6550*/  UMOV UR7, 0x3ec71dee ;  /* 0x3ec71dee00077882 */ /* 0x000fcc0000000000 */
[----:B------:R-:W-:Y:S01]  /*6560*/  DFMA R18, R22, R18, UR6 ;  /* 0x0000000616127e2b */ /* 0x000fe20008000012 */
        /* <DEDUP_REMOVED lines=20> */
[----:B------:R-:W-:-:S08]  /*66b0*/  DFMA R18, R22, R18, UR6 ;  /* 0x0000000616127e2b */ /* 0x000fd00008000012 */
[----:B------:R-:W-:-:S08]  /*66c0*/  DFMA R18, R22, R18, 1 ;  /* 0x3ff000001612742b */ /* 0x000fd00000000012 */
[----:B------:R-:W-:-:S10]  /*66d0*/  DFMA R18, R22, R18, 1 ;  /* 0x3ff000001612742b */ /* 0x000fd40000000012 */
[----:B------:R-:W-:Y:S02]  /*66e0*/  IMAD R23, R24, 0x100000, R19 ;  /* 0x0010000018177824 */ /* 0x000fe400078e0213 */
[----:B------:R-:W-:Y:S01]  /*66f0*/  IMAD.MOV.U32 R22, RZ, RZ, R18 ;  /* 0x000000ffff167224 */ /* 0x000fe200078e0012 */
[----:B------:R-:W-:Y:S06]  /*6700*/  @!P0 BRA `(.L_x_28) ;  /* 0x0000000000308947 */ /* 0x000fec0003800000 */
[----:B------:R-:W-:Y:S01]  /*6710*/  FSETP.GEU.AND P1, PT, |R27|, 4.2275390625, PT ;  /* 0x408748001b00780b */ /* 0x000fe20003f2e200 */
[C---:B------:R-:W-:Y:S02]  /*6720*/  DADD R22, R26.reuse, +INF ;  /* 0x7ff000001a167429 */ /* 0x040fe40000000000 */
[----:B------:R-:W-:-:S08]  /*6730*/  DSETP.GEU.AND P0, PT, R26, RZ, PT ;  /* 0x000000ff1a00722a */ /* 0x000fd00003f0e000 */
[----:B------:R-:W-:Y:S02]  /*6740*/  FSEL R22, R22, RZ, P0 ;  /* 0x000000ff16167208 */ /* 0x000fe40000000000 */
[----:B------:R-:W-:Y:S02]  /*6750*/  @!P1 LEA.HI R16, R24, R24, RZ, 0x1 ;  /* 0x0000001818109211 */ /* 0x000fe400078f08ff */
[----:B------:R-:W-:Y:S02]  /*6760*/  FSEL R23, R23, RZ, P0 ;  /* 0x000000ff17177208 */ /* 0x000fe40000000000 */
[----:B------:R-:W-:-:S05]  /*6770*/  @!P1 SHF.R.S32.HI R16, RZ, 0x1, R16 ;  /* 0x00000001ff109819 */ /* 0x000fca0000011410 */
[----:B------:R-:W-:Y:S02]  /*6780*/  @!P1 IMAD.IADD R17, R24, 0x1, -R16 ;  /* 0x0000000118119824 */ /* 0x000fe400078e0a10 */
[----:B------:R-:W-:Y:S02]  /*6790*/  @!P1 IMAD R19, R16, 0x100000, R19 ;  /* 0x0010000010139824 */ /* 0x000fe400078e0213 */
[----:B------:R-:W-:Y:S01]  /*67a0*/  @!P1 IMAD.MOV.U32 R16, RZ, RZ, RZ ;  /* 0x000000ffff109224 */ /* 0x000fe200078e00ff */
[----:B------:R-:W-:-:S06]  /*67b0*/  @!P1 LEA R17, R17, 0x3ff00000, 0x14 ;  /* 0x3ff0000011119811 */ /* 0x000fcc00078ea0ff */
[----:B------:R-:W-:-:S11]  /*67c0*/  @!P1 DMUL R22, R18, R16 ;  /* 0x0000001012169228 */ /* 0x000fd60000000000 */
.L_x_28:
[----:B------:R-:W-:Y:S01]  /*67d0*/  DFMA R20, R20, R22, R22 ;  /* 0x000000161414722b */ /* 0x000fe20000000016 */
[----:B------:R-:W-:Y:S01]  /*67e0*/  IMAD.MOV.U32 R18, RZ, RZ, R6 ;  /* 0x000000ffff127224 */ /* 0x000fe200078e0006 */
[----:B------:R-:W-:Y:S01]  /*67f0*/  DSETP.NEU.AND P0, PT, |R22|, +INF , PT ;  /* 0x7ff000001600742a */ /* 0x000fe20003f0d200 */
[----:B------:R-:W-:-:S07]  /*6800*/  IMAD.MOV.U32 R19, RZ, RZ, 0x0 ;  /* 0x00000000ff137424 */ /* 0x000fce00078e00ff */
[----:B------:R-:W-:Y:S02]  /*6810*/  FSEL R17, R22, R20, !P0 ;  /* 0x0000001416117208 */ /* 0x000fe40004000000 */
[----:B------:R-:W-:Y:S01]  /*6820*/  FSEL R16, R23, R21, !P0 ;  /* 0x0000001517107208 */ /* 0x000fe20004000000 */
[----:B------:R-:W-:Y:S06]  /*6830*/  RET.REL.NODEC R18 `(_Z2MCPd) ;  /* 0xffffff9412f07950 */ /* 0x000fec0003c3ffff */
.L_x_29:
[----:B------:R-:W-:-:S00]  /*6840*/  BRA `(.L_x_29) ;  /* 0xfffffffc00fc7947 */ /* 0x000fc0000383ffff */
[----:B------:R-:W-:-:S00]  /*6850*/  NOP ;  /* 0x0000000000007918 */ /* 0x000fc00000000000 */
        /* <DEDUP_REMOVED lines=10> */
.L_x_30:


//--------------------- .nv.global.init           --------------------------
	.section	.nv.global.init,"aw",@progbits
	.align	4
.nv.global.init:
	.type		mrg32k3aM1SubSeq,@object
	.size		mrg32k3aM1SubSeq,(mrg32k3aM2SubSeq - mrg32k3aM1SubSeq)
mrg32k3aM1SubSeq:
        /*0000*/ 	.byte	0x0b, 0xcc, 0xee, 0x04, 0x73, 0x29, 0x8b, 0x6f, 0xf6, 0x53, 0x03, 0xf6, 0x23, 0xf6, 0xea, 0xda
        /* <DEDUP_REMOVED lines=125> */
	.type		mrg32k3aM2SubSeq,@object
	.size		mrg32k3aM2SubSeq,(mrg32k3aM1 - mrg32k3aM2SubSeq)
mrg32k3aM2SubSeq:
        /* <DEDUP_REMOVED lines=126> */
	.type		mrg32k3aM1,@object
	.size		mrg32k3aM1,(mrg32k3aM1Seq - mrg32k3aM1)
mrg32k3aM1:
        /* <DEDUP_REMOVED lines=144> */
	.type		mrg32k3aM1Seq,@object
	.size		mrg32k3aM1Seq,(mrg32k3aM2 - mrg32k3aM1Seq)
mrg32k3aM1Seq:
        /* <DEDUP_REMOVED lines=144> */
	.type		mrg32k3aM2,@object
	.size		mrg32k3aM2,(mrg32k3aM2Seq - mrg32k3aM2)
mrg32k3aM2:
        /* <DEDUP_REMOVED lines=144> */
	.type		mrg32k3aM2Seq,@object
	.size		mrg32k3aM2Seq,(precalc_xorwow_matrix - mrg32k3aM2Seq)
mrg32k3aM2Seq:
        /* <DEDUP_REMOVED lines=144> */
	.type		precalc_xorwow_matrix,@object
	.size		precalc_xorwow_matrix,(precalc_xorwow_offset_matrix - precalc_xorwow_matrix)
precalc_xorwow_matrix:
        /* <DEDUP_REMOVED lines=6400> */
	.type		precalc_xorwow_offset_matrix,@object
	.size		precalc_xorwow_offset_matrix,(.L_1 - precalc_xorwow_offset_matrix)
precalc_xorwow_offset_matrix:
        /* <DEDUP_REMOVED lines=6400> */
.L_1:


//--------------------- .nv.shared.reserved.0     --------------------------
	.section	.nv.shared.reserved.0,"aw",@nobits
	.weak		__nv_reservedSMEM_offset_0_alias
	.size		__nv_reservedSMEM_offset_0_alias, 0, 64
	.other		__nv_reservedSMEM_offset_0_alias,@"STO_CUDA_RESERVED_SHARED STV_DEFAULT"
__nv_reservedSMEM_offset_0_alias:
	.zero		0
	.zero		64


//--------------------- .nv.constant0._Z2MCPd     --------------------------
	.section	.nv.constant0._Z2MCPd,"a",@progbits
	.sectionflags	@""
	.align	4
.nv.constant0._Z2MCPd:
	.zero		904


//--------------------- SYMBOLS --------------------------

	.type		.nv.reservedSmem.offset0,@object
	.size		.nv.reservedSmem.offset0,0x4
